//
// Generated by NVIDIA NVVM Compiler
//
// Compiler Build ID: CL-36424714
// Cuda compilation tools, release 13.0, V13.0.88
// Based on NVVM 20.0.0
//

.version 9.0
.target sm_100
.address_size 64

	// .globl	_Z15PDH_cuda_kernelPdS_S_yP10hist_entryjd
.extern .shared .align 16 .b8 x_shared[];
.extern .shared .align 16 .b8 y_shared[];
.extern .shared .align 16 .b8 z_shared[];

.visible .entry _Z15PDH_cuda_kernelPdS_S_yP10hist_entryjd(
	.param .u64 .ptr .align 1 _Z15PDH_cuda_kernelPdS_S_yP10hist_entryjd_param_0,
	.param .u64 .ptr .align 1 _Z15PDH_cuda_kernelPdS_S_yP10hist_entryjd_param_1,
	.param .u64 .ptr .align 1 _Z15PDH_cuda_kernelPdS_S_yP10hist_entryjd_param_2,
	.param .u64 _Z15PDH_cuda_kernelPdS_S_yP10hist_entryjd_param_3,
	.param .u64 .ptr .align 1 _Z15PDH_cuda_kernelPdS_S_yP10hist_entryjd_param_4,
	.param .u32 _Z15PDH_cuda_kernelPdS_S_yP10hist_entryjd_param_5,
	.param .f64 _Z15PDH_cuda_kernelPdS_S_yP10hist_entryjd_param_6
)
{
	.reg .pred 	%p<5>;
	.reg .b32 	%r<12>;
	.reg .b64 	%rd<25>;
	.reg .b64 	%fd<16>;

	ld.param.u64 	%rd3, [_Z15PDH_cuda_kernelPdS_S_yP10hist_entryjd_param_0];
	ld.param.u64 	%rd4, [_Z15PDH_cuda_kernelPdS_S_yP10hist_entryjd_param_1];
	ld.param.u64 	%rd5, [_Z15PDH_cuda_kernelPdS_S_yP10hist_entryjd_param_2];
	ld.param.u64 	%rd7, [_Z15PDH_cuda_kernelPdS_S_yP10hist_entryjd_param_3];
	ld.param.u64 	%rd6, [_Z15PDH_cuda_kernelPdS_S_yP10hist_entryjd_param_4];
	ld.param.u32 	%r2, [_Z15PDH_cuda_kernelPdS_S_yP10hist_entryjd_param_5];
	ld.param.f64 	%fd1, [_Z15PDH_cuda_kernelPdS_S_yP10hist_entryjd_param_6];
	mov.u32 	%r3, %ntid.x;
	mov.u32 	%r4, %ctaid.x;
	mov.u32 	%r5, %tid.x;
	mad.lo.s32 	%r6, %r3, %r4, %r5;
	mov.u32 	%r7, %ntid.y;
	mov.u32 	%r8, %ctaid.y;
	mov.u32 	%r9, %tid.y;
	mad.lo.s32 	%r10, %r7, %r8, %r9;
	cvt.s64.s32 	%rd1, %r6;
	cvt.u64.u32 	%rd2, %r10;
	max.u64 	%rd9, %rd1, %rd2;
	setp.ge.u64 	%p1, %rd9, %rd7;
	setp.ge.s32 	%p2, %r6, %r10;
	or.pred  	%p3, %p2, %p1;
	@%p3 bra 	$L__BB0_3;
	cvta.to.global.u64 	%rd10, %rd3;
	cvta.to.global.u64 	%rd11, %rd4;
	cvta.to.global.u64 	%rd12, %rd5;
	shl.b64 	%rd13, %rd1, 3;
	add.s64 	%rd14, %rd10, %rd13;
	ld.global.f64 	%fd2, [%rd14];
	shl.b64 	%rd15, %rd2, 3;
	add.s64 	%rd16, %rd10, %rd15;
	ld.global.f64 	%fd3, [%rd16];
	sub.f64 	%fd4, %fd2, %fd3;
	add.s64 	%rd17, %rd11, %rd13;
	ld.global.f64 	%fd5, [%rd17];
	add.s64 	%rd18, %rd11, %rd15;
	ld.global.f64 	%fd6, [%rd18];
	sub.f64 	%fd7, %fd5, %fd6;
	mul.f64 	%fd8, %fd7, %fd7;
	fma.rn.f64 	%fd9, %fd4, %fd4, %fd8;
	add.s64 	%rd19, %rd12, %rd13;
	ld.global.f64 	%fd10, [%rd19];
	add.s64 	%rd20, %rd12, %rd15;
	ld.global.f64 	%fd11, [%rd20];
	sub.f64 	%fd12, %fd10, %fd11;
	fma.rn.f64 	%fd13, %fd12, %fd12, %fd9;
	sqrt.rn.f64 	%fd14, %fd13;
	div.rn.f64 	%fd15, %fd14, %fd1;
	cvt.rzi.s32.f64 	%r1, %fd15;
	setp.ge.u32 	%p4, %r1, %r2;
	@%p4 bra 	$L__BB0_3;
	cvta.to.global.u64 	%rd21, %rd6;
	mul.wide.s32 	%rd22, %r1, 8;
	add.s64 	%rd23, %rd21, %rd22;
	atom.global.add.u64 	%rd24, [%rd23], 1;
$L__BB0_3:
	ret;

}
	// .globl	_Z25PDH_cuda_kernel_optimizedPdS_S_yP10hist_entryjd
.visible .entry _Z25PDH_cuda_kernel_optimizedPdS_S_yP10hist_entryjd(
	.param .u64 .ptr .align 1 _Z25PDH_cuda_kernel_optimizedPdS_S_yP10hist_entryjd_param_0,
	.param .u64 .ptr .align 1 _Z25PDH_cuda_kernel_optimizedPdS_S_yP10hist_entryjd_param_1,
	.param .u64 .ptr .align 1 _Z25PDH_cuda_kernel_optimizedPdS_S_yP10hist_entryjd_param_2,
	.param .u64 _Z25PDH_cuda_kernel_optimizedPdS_S_yP10hist_entryjd_param_3,
	.param .u64 .ptr .align 1 _Z25PDH_cuda_kernel_optimizedPdS_S_yP10hist_entryjd_param_4,
	.param .u32 _Z25PDH_cuda_kernel_optimizedPdS_S_yP10hist_entryjd_param_5,
	.param .f64 _Z25PDH_cuda_kernel_optimizedPdS_S_yP10hist_entryjd_param_6
)
{
	.reg .pred 	%p<8>;
	.reg .b32 	%r<34>;
	.reg .b64 	%rd<24>;
	.reg .b64 	%fd<19>;

	ld.param.u64 	%rd12, [_Z25PDH_cuda_kernel_optimizedPdS_S_yP10hist_entryjd_param_0];
	ld.param.u64 	%rd13, [_Z25PDH_cuda_kernel_optimizedPdS_S_yP10hist_entryjd_param_1];
	ld.param.u64 	%rd14, [_Z25PDH_cuda_kernel_optimizedPdS_S_yP10hist_entryjd_param_2];
	ld.param.u64 	%rd10, [_Z25PDH_cuda_kernel_optimizedPdS_S_yP10hist_entryjd_param_3];
	ld.param.u64 	%rd11, [_Z25PDH_cuda_kernel_optimizedPdS_S_yP10hist_entryjd_param_4];
	ld.param.u32 	%r14, [_Z25PDH_cuda_kernel_optimizedPdS_S_yP10hist_entryjd_param_5];
	ld.param.f64 	%fd4, [_Z25PDH_cuda_kernel_optimizedPdS_S_yP10hist_entryjd_param_6];
	cvta.to.global.u64 	%rd1, %rd14;
	cvta.to.global.u64 	%rd2, %rd13;
	cvta.to.global.u64 	%rd3, %rd12;
	mov.u32 	%r1, %ntid.x;
	mov.u32 	%r2, %ctaid.x;
	mov.u32 	%r3, %tid.x;
	mad.lo.s32 	%r15, %r1, %r2, %r3;
	cvt.s64.s32 	%rd4, %r15;
	setp.le.u64 	%p1, %rd10, %rd4;
	@%p1 bra 	$L__BB1_11;
	shl.b64 	%rd15, %rd4, 3;
	add.s64 	%rd5, %rd3, %rd15;
	add.s64 	%rd6, %rd2, %rd15;
	add.s64 	%rd7, %rd1, %rd15;
	add.s32 	%r32, %r2, 1;
	mov.u32 	%r5, %nctaid.x;
	setp.ge.u32 	%p2, %r32, %r5;
	@%p2 bra 	$L__BB1_11;
	ld.global.f64 	%fd1, [%rd5];
	ld.global.f64 	%fd2, [%rd6];
	ld.global.f64 	%fd3, [%rd7];
	shl.b32 	%r16, %r3, 3;
	mov.u32 	%r17, y_shared;
	add.s32 	%r6, %r17, %r16;
	mov.u32 	%r18, z_shared;
	add.s32 	%r7, %r18, %r16;
	cvta.to.global.u64 	%rd8, %rd11;
$L__BB1_3:
	mul.lo.s32 	%r9, %r32, %r1;
	add.s32 	%r19, %r9, %r3;
	cvt.u64.u32 	%rd9, %r19;
	setp.le.u64 	%p3, %rd10, %rd9;
	@%p3 bra 	$L__BB1_5;
	shl.b64 	%rd16, %rd9, 3;
	add.s64 	%rd17, %rd3, %rd16;
	ld.global.f64 	%fd5, [%rd17];
	shl.b32 	%r20, %r3, 3;
	mov.u32 	%r21, x_shared;
	add.s32 	%r22, %r21, %r20;
	st.shared.f64 	[%r22], %fd5;
	add.s64 	%rd18, %rd2, %rd16;
	ld.global.f64 	%fd6, [%rd18];
	st.shared.f64 	[%r6], %fd6;
	add.s64 	%rd19, %rd1, %rd16;
	ld.global.f64 	%fd7, [%rd19];
	st.shared.f64 	[%r7], %fd7;
$L__BB1_5:
	bar.sync 	0;
	mov.b32 	%r33, 0;
$L__BB1_6:
	add.s32 	%r24, %r33, %r9;
	cvt.u64.u32 	%rd20, %r24;
	setp.le.u64 	%p4, %rd10, %rd20;
	@%p4 bra 	$L__BB1_10;
	shl.b32 	%r25, %r33, 3;
	mov.u32 	%r26, x_shared;
	add.s32 	%r27, %r26, %r25;
	ld.shared.f64 	%fd8, [%r27];
	sub.f64 	%fd9, %fd1, %fd8;
	mov.u32 	%r28, y_shared;
	add.s32 	%r29, %r28, %r25;
	ld.shared.f64 	%fd10, [%r29];
	sub.f64 	%fd11, %fd2, %fd10;
	mul.f64 	%fd12, %fd11, %fd11;
	fma.rn.f64 	%fd13, %fd9, %fd9, %fd12;
	mov.u32 	%r30, z_shared;
	add.s32 	%r31, %r30, %r25;
	ld.shared.f64 	%fd14, [%r31];
	sub.f64 	%fd15, %fd3, %fd14;
	fma.rn.f64 	%fd16, %fd15, %fd15, %fd13;
	sqrt.rn.f64 	%fd17, %fd16;
	div.rn.f64 	%fd18, %fd17, %fd4;
	cvt.rzi.s32.f64 	%r11, %fd18;
	setp.ge.u32 	%p5, %r11, %r14;
	@%p5 bra 	$L__BB1_9;
	mul.wide.s32 	%rd21, %r11, 8;
	add.s64 	%rd22, %rd8, %rd21;
	atom.global.add.u64 	%rd23, [%rd22], 1;
$L__BB1_9:
	add.s32 	%r33, %r33, 1;
	setp.ne.s32 	%p6, %r33, %r1;
	@%p6 bra 	$L__BB1_6;
$L__BB1_10:
	add.s32 	%r32, %r32, 1;
	setp.ne.s32 	%p7, %r32, %r5;
	@%p7 bra 	$L__BB1_3;
$L__BB1_11:
	ret;

}


// ===== COMPILED SASS (sm_100) =====

	.target	sm_100

	.elftype	@"ET_EXEC"


//--------------------- .note.nv.tkinfo           --------------------------
	.section	.note.nv.tkinfo,"",@"SHT_NOTE"
	.sectionflags	@"SHF_NOTE_NV_TKINFO"
	.tkinfo
        /*0018*/ 	.word	0x00000002
        /*0030*/ 	.string	""
        /*0030*/ 	.string	"ptxas"
        /*0030*/ 	.string	"Cuda compilation tools, release 13.0, V13.0.88"
        /*0030*/ 	.string	"Build cuda_13.0.r13.0/compiler.36424714_0"
        /*0030*/ 	.string	"-arch sm_100 -m 64 "



//--------------------- .note.nv.cuinfo           --------------------------
	.section	.note.nv.cuinfo,"",@"SHT_NOTE"
	.sectionflags	@"SHF_NOTE_NV_CUINFO"
        /*0018*/ 	.short	0x0002
        /*001a*/ 	.short	0x0064
        /*001c*/ 	.short	0x0082
	.zero		2


//--------------------- .nv.info                  --------------------------
	.section	.nv.info,"",@"SHT_CUDA_INFO"
	.align	4


	//----- nvinfo : EIATTR_REGCOUNT
	.align		4
        /*0000*/ 	.byte	0x04, 0x2f
        /*0002*/ 	.short	(.L_1 - .L_0)
	.align		4
.L_0:
        /*0004*/ 	.word	index@(_Z15PDH_cuda_kernelPdS_S_yP10hist_entryjd)
        /*0008*/ 	.word	0x00000019


	//----- nvinfo : EIATTR_FRAME_SIZE
	.align		4
.L_1:
        /*000c*/ 	.byte	0x04, 0x11
        /*000e*/ 	.short	(.L_3 - .L_2)
	.align		4
.L_2:
        /*0010*/ 	.word	index@($__internal_3_$__cuda_sm20_dsqrt_rn_f64_mediumpath_v1)
        /*0014*/ 	.word	0x00000000


	//----- nvinfo : EIATTR_FRAME_SIZE
	.align		4
.L_3:
        /*0018*/ 	.byte	0x04, 0x11
        /*001a*/ 	.short	(.L_5 - .L_4)
	.align		4
.L_4:
        /*001c*/ 	.word	index@($__internal_2_$__cuda_sm20_div_rn_f64_full)
        /*0020*/ 	.word	0x00000000


	//----- nvinfo : EIATTR_FRAME_SIZE
	.align		4
.L_5:
        /*0024*/ 	.byte	0x04, 0x11
        /*0026*/ 	.short	(.L_7 - .L_6)
	.align		4
.L_6:
        /*0028*/ 	.word	index@(_Z15PDH_cuda_kernelPdS_S_yP10hist_entryjd)
        /*002c*/ 	.word	0x00000000


	//----- nvinfo : EIATTR_REGCOUNT
	.align		4
.L_7:
        /*0030*/ 	.byte	0x04, 0x2f
        /*0032*/ 	.short	(.L_9 - .L_8)
	.align		4
.L_8:
        /*0034*/ 	.word	index@(_Z25PDH_cuda_kernel_optimizedPdS_S_yP10hist_entryjd)
        /*0038*/ 	.word	0x00000025


	//----- nvinfo : EIATTR_FRAME_SIZE
	.align		4
.L_9:
        /*003c*/ 	.byte	0x04, 0x11
        /*003e*/ 	.short	(.L_11 - .L_10)
	.align		4
.L_10:
        /*0040*/ 	.word	index@($__internal_1_$__cuda_sm20_dsqrt_rn_f64_mediumpath_v1)
        /*0044*/ 	.word	0x00000000


	//----- nvinfo : EIATTR_FRAME_SIZE
	.align		4
.L_11:
        /*0048*/ 	.byte	0x04, 0x11
        /*004a*/ 	.short	(.L_13 - .L_12)
	.align		4
.L_12:
        /*004c*/ 	.word	index@($__internal_0_$__cuda_sm20_div_rn_f64_full)
        /*0050*/ 	.word	0x00000000


	//----- nvinfo : EIATTR_FRAME_SIZE
	.align		4
.L_13:
        /*0054*/ 	.byte	0x04, 0x11
        /*0056*/ 	.short	(.L_15 - .L_14)
	.align		4
.L_14:
        /*0058*/ 	.word	index@(_Z25PDH_cuda_kernel_optimizedPdS_S_yP10hist_entryjd)
        /*005c*/ 	.word	0x00000000


	//----- nvinfo : EIATTR_MIN_STACK_SIZE
	.align		4
.L_15:
        /*0060*/ 	.byte	0x04, 0x12
        /*0062*/ 	.short	(.L_17 - .L_16)
	.align		4
.L_16:
        /*0064*/ 	.word	index@(_Z25PDH_cuda_kernel_optimizedPdS_S_yP10hist_entryjd)
        /*0068*/ 	.word	0x00000000


	//----- nvinfo : EIATTR_MIN_STACK_SIZE
	.align		4
.L_17:
        /*006c*/ 	.byte	0x04, 0x12
        /*006e*/ 	.short	(.L_19 - .L_18)
	.align		4
.L_18:
        /*0070*/ 	.word	index@(_Z15PDH_cuda_kernelPdS_S_yP10hist_entryjd)
        /*0074*/ 	.word	0x00000000
.L_19:


//--------------------- .nv.compat                --------------------------
	.section	.nv.compat,"",@"SHT_CUDA_COMPAT_INFO"
	.align	4
        /*0000*/ 	.byte	0x02, 0x09, 0x00, 0x00, 0x02, 0x02, 0x01, 0x00, 0x02, 0x05, 0x05, 0x00, 0x03, 0x07, 0x01, 0x01
        /*0010*/ 	.byte	0x02, 0x03, 0x00, 0x00, 0x02, 0x06, 0x01, 0x00, 0x04, 0x0b, 0x08, 0x00, 0x01, 0x00, 0x00, 0x00
        /*0020*/ 	.byte	0x00, 0x00, 0x00, 0x00


//--------------------- .nv.info._Z25PDH_cuda_kernel_optimizedPdS_S_yP10hist_entryjd --------------------------
	.section	.nv.info._Z25PDH_cuda_kernel_optimizedPdS_S_yP10hist_entryjd,"",@"SHT_CUDA_INFO"
	.sectionflags	@""
	.align	4


	//----- nvinfo : EIATTR_CUDA_API_VERSION
	.align		4
        /*0000*/ 	.byte	0x04, 0x37
        /*0002*/ 	.short	(.L_21 - .L_20)
.L_20:
        /*0004*/ 	.word	0x00000082


	//----- nvinfo : EIATTR_KPARAM_INFO
	.align		4
.L_21:
        /*0008*/ 	.byte	0x04, 0x17
        /*000a*/ 	.short	(.L_23 - .L_22)
.L_22:
        /*000c*/ 	.word	0x00000000
        /*0010*/ 	.short	0x0006
        /*0012*/ 	.short	0x0030
        /*0014*/ 	.byte	0x00, 0xf0, 0x21, 0x00


	//----- nvinfo : EIATTR_KPARAM_INFO
	.align		4
.L_23:
        /*0018*/ 	.byte	0x04, 0x17
        /*001a*/ 	.short	(.L_25 - .L_24)
.L_24:
        /*001c*/ 	.word	0x00000000
        /*0020*/ 	.short	0x0005
        /*0022*/ 	.short	0x0028
        /*0024*/ 	.byte	0x00, 0xf0, 0x11, 0x00


	//----- nvinfo : EIATTR_KPARAM_INFO
	.align		4
.L_25:
        /*0028*/ 	.byte	0x04, 0x17
        /*002a*/ 	.short	(.L_27 - .L_26)
.L_26:
        /*002c*/ 	.word	0x00000000
        /*0030*/ 	.short	0x0004
        /*0032*/ 	.short	0x0020
        /*0034*/ 	.byte	0x00, 0xf5, 0x21, 0x00


	//----- nvinfo : EIATTR_KPARAM_INFO
	.align		4
.L_27:
        /*0038*/ 	.byte	0x04, 0x17
        /*003a*/ 	.short	(.L_29 - .L_28)
.L_28:
        /*003c*/ 	.word	0x00000000
        /*0040*/ 	.short	0x0003
        /*0042*/ 	.short	0x0018
        /*0044*/ 	.byte	0x00, 0xf0, 0x21, 0x00


	//----- nvinfo : EIATTR_KPARAM_INFO
	.align		4
.L_29:
        /*0048*/ 	.byte	0x04, 0x17
        /*004a*/ 	.short	(.L_31 - .L_30)
.L_30:
        /*004c*/ 	.word	0x00000000
        /*0050*/ 	.short	0x0002
        /*0052*/ 	.short	0x0010
        /*0054*/ 	.byte	0x00, 0xf5, 0x21, 0x00


	//----- nvinfo : EIATTR_KPARAM_INFO
	.align		4
.L_31:
        /*0058*/ 	.byte	0x04, 0x17
        /*005a*/ 	.short	(.L_33 - .L_32)
.L_32:
        /*005c*/ 	.word	0x00000000
        /*0060*/ 	.short	0x0001
        /*0062*/ 	.short	0x0008
        /*0064*/ 	.byte	0x00, 0xf5, 0x21, 0x00


	//----- nvinfo : EIATTR_KPARAM_INFO
	.align		4
.L_33:
        /*0068*/ 	.byte	0x04, 0x17
        /*006a*/ 	.short	(.L_35 - .L_34)
.L_34:
        /*006c*/ 	.word	0x00000000
        /*0070*/ 	.short	0x0000
        /*0072*/ 	.short	0x0000
        /*0074*/ 	.byte	0x00, 0xf5, 0x21, 0x00


	//----- nvinfo : EIATTR_SPARSE_MMA_MASK
	.align		4
.L_35:
        /*0078*/ 	.byte	0x03, 0x50
        /*007a*/ 	.short	0x0000


	//----- nvinfo : EIATTR_MAXREG_COUNT
	.align		4
        /*007c*/ 	.byte	0x03, 0x1b
        /*007e*/ 	.short	0x00ff


	//----- nvinfo : EIATTR_NUM_BARRIERS
	.align		4
        /*0080*/ 	.byte	0x02, 0x4c
        /*0082*/ 	.byte	0x01
	.zero		1


	//----- nvinfo : EIATTR_MERCURY_ISA_VERSION
	.align		4
        /*0084*/ 	.byte	0x03, 0x5f
        /*0086*/ 	.short	0x0101


	//----- nvinfo : EIATTR_VRC_CTA_INIT_COUNT
	.align		4
        /*0088*/ 	.byte	0x02, 0x4a
	.zero		1
	.zero		1


	//----- nvinfo : EIATTR_EXIT_INSTR_OFFSETS
	.align		4
        /*008c*/ 	.byte	0x04, 0x1c
        /*008e*/ 	.short	(.L_37 - .L_36)


	//   ....[0]....
.L_36:
        /*0090*/ 	.word	0x00000090


	//   ....[1]....
        /*0094*/ 	.word	0x00000170


	//   ....[2]....
        /*0098*/ 	.word	0x000007c0


	//----- nvinfo : EIATTR_CRS_STACK_SIZE
	.align		4
.L_37:
        /*009c*/ 	.byte	0x04, 0x1e
        /*009e*/ 	.short	(.L_39 - .L_38)
.L_38:
        /*00a0*/ 	.word	0x00000000


	//----- nvinfo : EIATTR_CBANK_PARAM_SIZE
	.align		4
.L_39:
        /*00a4*/ 	.byte	0x03, 0x19
        /*00a6*/ 	.short	0x0038


	//----- nvinfo : EIATTR_PARAM_CBANK
	.align		4
        /*00a8*/ 	.byte	0x04, 0x0a
        /*00aa*/ 	.short	(.L_41 - .L_40)
	.align		4
.L_40:
        /*00ac*/ 	.word	index@(.nv.constant0._Z25PDH_cuda_kernel_optimizedPdS_S_yP10hist_entryjd)
        /*00b0*/ 	.short	0x0380
        /*00b2*/ 	.short	0x0038


	//----- nvinfo : EIATTR_SW_WAR
	.align		4
.L_41:
        /*00b4*/ 	.byte	0x04, 0x36
        /*00b6*/ 	.short	(.L_43 - .L_42)
.L_42:
        /*00b8*/ 	.word	0x00000008
.L_43:


//--------------------- .nv.info._Z15PDH_cuda_kernelPdS_S_yP10hist_entryjd --------------------------
	.section	.nv.info._Z15PDH_cuda_kernelPdS_S_yP10hist_entryjd,"",@"SHT_CUDA_INFO"
	.sectionflags	@""
	.align	4


	//----- nvinfo : EIATTR_CUDA_API_VERSION
	.align		4
        /*0000*/ 	.byte	0x04, 0x37
        /*0002*/ 	.short	(.L_45 - .L_44)
.L_44:
        /*0004*/ 	.word	0x00000082


	//----- nvinfo : EIATTR_KPARAM_INFO
	.align		4
.L_45:
        /*0008*/ 	.byte	0x04, 0x17
        /*000a*/ 	.short	(.L_47 - .L_46)
.L_46:
        /*000c*/ 	.word	0x00000000
        /*0010*/ 	.short	0x0006
        /*0012*/ 	.short	0x0030
        /*0014*/ 	.byte	0x00, 0xf0, 0x21, 0x00


	//----- nvinfo : EIATTR_KPARAM_INFO
	.align		4
.L_47:
        /*0018*/ 	.byte	0x04, 0x17
        /*001a*/ 	.short	(.L_49 - .L_48)
.L_48:
        /*001c*/ 	.word	0x00000000
        /*0020*/ 	.short	0x0005
        /*0022*/ 	.short	0x0028
        /*0024*/ 	.byte	0x00, 0xf0, 0x11, 0x00


	//----- nvinfo : EIATTR_KPARAM_INFO
	.align		4
.L_49:
        /*0028*/ 	.byte	0x04, 0x17
        /*002a*/ 	.short	(.L_51 - .L_50)
.L_50:
        /*002c*/ 	.word	0x00000000
        /*0030*/ 	.short	0x0004
        /*0032*/ 	.short	0x0020
        /*0034*/ 	.byte	0x00, 0xf5, 0x21, 0x00


	//----- nvinfo : EIATTR_KPARAM_INFO
	.align		4
.L_51:
        /*0038*/ 	.byte	0x04, 0x17
        /*003a*/ 	.short	(.L_53 - .L_52)
.L_52:
        /*003c*/ 	.word	0x00000000
        /*0040*/ 	.short	0x0003
        /*0042*/ 	.short	0x0018
        /*0044*/ 	.byte	0x00, 0xf0, 0x21, 0x00


	//----- nvinfo : EIATTR_KPARAM_INFO
	.align		4
.L_53:
        /*0048*/ 	.byte	0x04, 0x17
        /*004a*/ 	.short	(.L_55 - .L_54)
.L_54:
        /*004c*/ 	.word	0x00000000
        /*0050*/ 	.short	0x0002
        /*0052*/ 	.short	0x0010
        /*0054*/ 	.byte	0x00, 0xf5, 0x21, 0x00


	//----- nvinfo : EIATTR_KPARAM_INFO
	.align		4
.L_55:
        /*0058*/ 	.byte	0x04, 0x17
        /*005a*/ 	.short	(.L_57 - .L_56)
.L_56:
        /*005c*/ 	.word	0x00000000
        /*0060*/ 	.short	0x0001
        /*0062*/ 	.short	0x0008
        /*0064*/ 	.byte	0x00, 0xf5, 0x21, 0x00


	//----- nvinfo : EIATTR_KPARAM_INFO
	.align		4
.L_57:
        /*0068*/ 	.byte	0x04, 0x17
        /*006a*/ 	.short	(.L_59 - .L_58)
.L_58:
        /*006c*/ 	.word	0x00000000
        /*0070*/ 	.short	0x0000
        /*0072*/ 	.short	0x0000
        /*0074*/ 	.byte	0x00, 0xf5, 0x21, 0x00


	//----- nvinfo : EIATTR_SPARSE_MMA_MASK
	.align		4
.L_59:
        /*0078*/ 	.byte	0x03, 0x50
        /*007a*/ 	.short	0x0000


	//----- nvinfo : EIATTR_MAXREG_COUNT
	.align		4
        /*007c*/ 	.byte	0x03, 0x1b
        /*007e*/ 	.short	0x00ff


	//----- nvinfo : EIATTR_MERCURY_ISA_VERSION
	.align		4
        /*0080*/ 	.byte	0x03, 0x5f
        /*0082*/ 	.short	0x0101


	//----- nvinfo : EIATTR_VRC_CTA_INIT_COUNT
	.align		4
        /*0084*/ 	.byte	0x02, 0x4a
	.zero		1
	.zero		1


	//----- nvinfo : EIATTR_EXIT_INSTR_OFFSETS
	.align		4
        /*0088*/ 	.byte	0x04, 0x1c
        /*008a*/ 	.short	(.L_61 - .L_60)


	//   ....[0]....
.L_60:
        /*008c*/ 	.word	0x00000120


	//   ....[1]....
        /*0090*/ 	.word	0x00000610


	//   ....[2]....
        /*0094*/ 	.word	0x00000670


	//----- nvinfo : EIATTR_CRS_STACK_SIZE
	.align		4
.L_61:
        /*0098*/ 	.byte	0x04, 0x1e
        /*009a*/ 	.short	(.L_63 - .L_62)
.L_62:
        /*009c*/ 	.word	0x00000000


	//----- nvinfo : EIATTR_CBANK_PARAM_SIZE
	.align		4
.L_63:
        /*00a0*/ 	.byte	0x03, 0x19
        /*00a2*/ 	.short	0x0038


	//----- nvinfo : EIATTR_PARAM_CBANK
	.align		4
        /*00a4*/ 	.byte	0x04, 0x0a
        /*00a6*/ 	.short	(.L_65 - .L_64)
	.align		4
.L_64:
        /*00a8*/ 	.word	index@(.nv.constant0._Z15PDH_cuda_kernelPdS_S_yP10hist_entryjd)
        /*00ac*/ 	.short	0x0380
        /*00ae*/ 	.short	0x0038


	//----- nvinfo : EIATTR_SW_WAR
	.align		4
.L_65:
        /*00b0*/ 	.byte	0x04, 0x36
        /*00b2*/ 	.short	(.L_67 - .L_66)
.L_66:
        /*00b4*/ 	.word	0x00000008
.L_67:


//--------------------- .nv.callgraph             --------------------------
	.section	.nv.callgraph,"",@"SHT_CUDA_CALLGRAPH"
	.align	4
	.sectionentsize	8
	.align		4
        /*0000*/ 	.word	0x00000000
	.align		4
        /*0004*/ 	.word	0xffffffff
	.align		4
        /*0008*/ 	.word	0x00000000
	.align		4
        /*000c*/ 	.word	0xfffffffe
	.align		4
        /*0010*/ 	.word	0x00000000
	.align		4
        /*0014*/ 	.word	0xfffffffd
	.align		4
        /*0018*/ 	.word	0x00000000
	.align		4
        /*001c*/ 	.word	0xfffffffc


//--------------------- .text._Z25PDH_cuda_kernel_optimizedPdS_S_yP10hist_entryjd --------------------------
	.section	.text._Z25PDH_cuda_kernel_optimizedPdS_S_yP10hist_entryjd,"ax",@progbits
	.align	128
        .global         _Z25PDH_cuda_kernel_optimizedPdS_S_yP10hist_entryjd
        .type           _Z25PDH_cuda_kernel_optimizedPdS_S_yP10hist_entryjd,@function
        .size           _Z25PDH_cuda_kernel_optimizedPdS_S_yP10hist_entryjd,(.L_x_36 - _Z25PDH_cuda_kernel_optimizedPdS_S_yP10hist_entryjd)
        .other          _Z25PDH_cuda_kernel_optimizedPdS_S_yP10hist_entryjd,@"STO_CUDA_ENTRY STV_DEFAULT"
_Z25PDH_cuda_kernel_optimizedPdS_S_yP10hist_entryjd:
.text._Z25PDH_cuda_kernel_optimizedPdS_S_yP10hist_entryjd:
[----:B------:R-:W-:Y:S01]  /*0000*/  LDC R1, c[0x0][0x37c] ;  /* 0x0000df00ff017b82 */ /* 0x000fe20000000800 */
[----:B------:R-:W0:Y:S01]  /*0010*/  S2R R20, SR_CTAID.X ;  /* 0x0000000000147919 */ /* 0x000e220000002500 */
[----:B------:R-:W0:Y:S01]  /*0020*/  LDCU UR7, c[0x0][0x360] ;  /* 0x00006c00ff0777ac */ /* 0x000e220008000800 */
[----:B------:R-:W0:Y:S01]  /*0030*/  S2R R21, SR_TID.X ;  /* 0x0000000000157919 */ /* 0x000e220000002100 */
[----:B------:R-:W1:Y:S01]  /*0040*/  LDCU.64 UR4, c[0x0][0x398] ;  /* 0x00007300ff0477ac */ /* 0x000e620008000a00 */
[----:B0-----:R-:W-:-:S05]  /*0050*/  IMAD R0, R20, UR7, R21 ;  /* 0x0000000714007c24 */ /* 0x001fca000f8e0215 */
[----:B-1----:R-:W-:Y:S02]  /*0060*/  ISETP.GE.U32.AND P0, PT, R0, UR4, PT ;  /* 0x0000000400007c0c */ /* 0x002fe4000bf06070 */
[----:B------:R-:W-:-:S04]  /*0070*/  SHF.R.S32.HI R3, RZ, 0x1f, R0 ;  /* 0x0000001fff037819 */ /* 0x000fc80000011400 */
[----:B------:R-:W-:-:S13]  /*0080*/  ISETP.GE.U32.AND.EX P0, PT, R3, UR5, PT, P0 ;  /* 0x0000000503007c0c */ /* 0x000fda000bf06100 */
[----:B------:R-:W-:Y:S05]  /*0090*/  @P0 EXIT ;  /* 0x000000000000094d */ /* 0x000fea0003800000 */
[----:B------:R-:W0:Y:S01]  /*00a0*/  LDCU UR8, c[0x0][0x370] ;  /* 0x00006e00ff0877ac */ /* 0x000e220008000800 */
[----:B------:R-:W-:Y:S02]  /*00b0*/  VIADD R20, R20, 0x1 ;  /* 0x0000000114147836 */ /* 0x000fe40000000000 */
[C---:B------:R-:W-:Y:S01]  /*00c0*/  IMAD.SHL.U32 R8, R0.reuse, 0x8, RZ ;  /* 0x0000000800087824 */ /* 0x040fe200078e00ff */
[----:B------:R-:W1:Y:S01]  /*00d0*/  LDCU.128 UR12, c[0x0][0x380] ;  /* 0x00007000ff0c77ac */ /* 0x000e620008000c00 */
[----:B------:R-:W-:Y:S01]  /*00e0*/  SHF.L.U64.HI R0, R0, 0x3, R3 ;  /* 0x0000000300007819 */ /* 0x000fe20000010203 */
[----:B------:R-:W2:Y:S01]  /*00f0*/  LDCU.64 UR4, c[0x0][0x390] ;  /* 0x00007200ff0477ac */ /* 0x000ea20008000a00 */
[----:B0-----:R-:W-:Y:S02]  /*0100*/  ISETP.GE.U32.AND P0, PT, R20, UR8, PT ;  /* 0x0000000814007c0c */ /* 0x001fe4000bf06070 */
[C---:B-1----:R-:W-:Y:S02]  /*0110*/  IADD3 R4, P1, PT, R8.reuse, UR12, RZ ;  /* 0x0000000c08047c10 */ /* 0x042fe4000ff3e0ff */
[----:B------:R-:W-:-:S02]  /*0120*/  IADD3 R6, P2, PT, R8, UR14, RZ ;  /* 0x0000000e08067c10 */ /* 0x000fc4000ff5e0ff */
[----:B--2---:R-:W-:Y:S02]  /*0130*/  IADD3 R8, P3, PT, R8, UR4, RZ ;  /* 0x0000000408087c10 */ /* 0x004fe4000ff7e0ff */
[C---:B------:R-:W-:Y:S02]  /*0140*/  IADD3.X R5, PT, PT, R0.reuse, UR13, RZ, P1, !PT ;  /* 0x0000000d00057c10 */ /* 0x040fe40008ffe4ff */
[C---:B------:R-:W-:Y:S02]  /*0150*/  IADD3.X R7, PT, PT, R0.reuse, UR15, RZ, P2, !PT ;  /* 0x0000000f00077c10 */ /* 0x040fe400097fe4ff */
[----:B------:R-:W-:Y:S01]  /*0160*/  IADD3.X R9, PT, PT, R0, UR5, RZ, P3, !PT ;  /* 0x0000000500097c10 */ /* 0x000fe20009ffe4ff */
[----:B------:R-:W-:Y:S06]  /*0170*/  @P0 EXIT ;  /* 0x000000000000094d */ /* 0x000fec0003800000 */
[----:B------:R-:W0:Y:S02]  /*0180*/  LDCU.64 UR10, c[0x0][0x358] ;  /* 0x00006b00ff0a77ac */ /* 0x000e240008000a00 */
[----:B0-----:R-:W5:Y:S04]  /*0190*/  LDG.E.64 R4, desc[UR10][R4.64] ;  /* 0x0000000a04047981 */ /* 0x001f68000c1e1b00 */
[----:B------:R-:W5:Y:S04]  /*01a0*/  LDG.E.64 R6, desc[UR10][R6.64] ;  /* 0x0000000a06067981 */ /* 0x000f68000c1e1b00 */
[----:B------:R-:W5:Y:S02]  /*01b0*/  LDG.E.64 R8, desc[UR10][R8.64] ;  /* 0x0000000a08087981 */ /* 0x000f64000c1e1b00 */
.L_x_10:
[----:B0-----:R-:W0:Y:S01]  /*01c0*/  LDCU.64 UR4, c[0x0][0x398] ;  /* 0x00007300ff0477ac */ /* 0x001e220008000a00 */
[----:B------:R-:W-:Y:S01]  /*01d0*/  IMAD R0, R20, UR7, RZ ;  /* 0x0000000714007c24 */ /* 0x000fe2000f8e02ff */
[----:B-1----:R-:W1:Y:S01]  /*01e0*/  LDC.64 R10, c[0x0][0x3b0] ;  /* 0x0000ec00ff0a7b82 */ /* 0x002e620000000a00 */
[----:B------:R-:W-:Y:S02]  /*01f0*/  BSSY.RECONVERGENT B0, `(.L_x_0) ;  /* 0x0000011000007945 */ /* 0x000fe40003800200 */
[----:B------:R-:W-:-:S05]  /*0200*/  IMAD.IADD R3, R0, 0x1, R21 ;  /* 0x0000000100037824 */ /* 0x000fca00078e0215 */
[----:B--2---:R-:W2:Y:S01]  /*0210*/  LDC.64 R12, c[0x0][0x3a0] ;  /* 0x0000e800ff0c7b82 */ /* 0x004ea20000000a00 */
[----:B0-----:R-:W-:-:S04]  /*0220*/  ISETP.GE.U32.AND P0, PT, R3, UR4, PT ;  /* 0x0000000403007c0c */ /* 0x001fc8000bf06070 */
[----:B------:R-:W-:-:S13]  /*0230*/  ISETP.GE.U32.AND.EX P0, PT, RZ, UR5, PT, P0 ;  /* 0x00000005ff007c0c */ /* 0x000fda000bf06100 */
[----:B---34-:R-:W-:Y:S05]  /*0240*/  @P0 BRA `(.L_x_1) ;  /* 0x00000000002c0947 */ /* 0x018fea0003800000 */
[----:B------:R-:W0:Y:S01]  /*0250*/  LDCU.64 UR4, c[0x0][0x390] ;  /* 0x00007200ff0477ac */ /* 0x000e220008000a00 */
[----:B------:R-:W-:Y:S01]  /*0260*/  IMAD.SHL.U32 R2, R3, 0x8, RZ ;  /* 0x0000000803027824 */ /* 0x000fe200078e00ff */
[----:B------:R-:W-:-:S04]  /*0270*/  SHF.R.U32.HI R3, RZ, 0x1d, R3 ;  /* 0x0000001dff037819 */ /* 0x000fc80000011603 */
[----:B0-----:R-:W-:-:S04]  /*0280*/  IADD3 R2, P0, PT, R2, UR4, RZ ;  /* 0x0000000402027c10 */ /* 0x001fc8000ff1e0ff */
[----:B------:R-:W-:-:S06]  /*0290*/  IADD3.X R3, PT, PT, R3, UR5, RZ, P0, !PT ;  /* 0x0000000503037c10 */ /* 0x000fcc00087fe4ff */
[----:B------:R-:W3:Y:S01]  /*02a0*/  LDG.E.64 R2, desc[UR10][R2.64] ;  /* 0x0000000a02027981 */ /* 0x000ee2000c1e1b00 */
[----:B------:R-:W0:Y:S01]  /*02b0*/  S2UR UR5, SR_CgaCtaId ;  /* 0x00000000000579c3 */ /* 0x000e220000008800 */
[----:B------:R-:W-:Y:S02]  /*02c0*/  UMOV UR4, 0x400 ;  /* 0x0000040000047882 */ /* 0x000fe40000000000 */
[----:B0-----:R-:W-:-:S06]  /*02d0*/  ULEA UR4, UR5, UR4, 0x18 ;  /* 0x0000000405047291 */ /* 0x001fcc000f8ec0ff */
[----:B------:R-:W-:-:S05]  /*02e0*/  LEA R15, R21, UR4, 0x3 ;  /* 0x00000004150f7c11 */ /* 0x000fca000f8e18ff */
[----:B---3--:R0:W-:Y:S02]  /*02f0*/  STS.64 [R15], R2 ;  /* 0x000000020f007388 */ /* 0x0081e40000000a00 */
.L_x_1:
[----:B------:R-:W-:Y:S05]  /*0300*/  BSYNC.RECONVERGENT B0 ;  /* 0x0000000000007941 */ /* 0x000fea0003800200 */
.L_x_0:
[----:B------:R-:W-:Y:S01]  /*0310*/  BAR.SYNC.DEFER_BLOCKING 0x0 ;  /* 0x0000000000007b1d */ /* 0x000fe20000010000 */
[----:B------:R-:W-:-:S05]  /*0320*/  VIADD R20, R20, 0x1 ;  /* 0x0000000114147836 */ /* 0x000fca0000000000 */
[----:B------:R-:W-:Y:S01]  /*0330*/  ISETP.NE.AND P1, PT, R20, UR8, PT ;  /* 0x0000000814007c0c */ /* 0x000fe2000bf25270 */
[----:B------:R-:W3:Y:S01]  /*0340*/  LDCU UR9, c[0x0][0x3b4] ;  /* 0x00007680ff0977ac */ /* 0x000ee20008000800 */
[----:B------:R-:W4:Y:S01]  /*0350*/  LDCU UR12, c[0x0][0x3a8] ;  /* 0x00007500ff0c77ac */ /* 0x000f220008000800 */
[----:B------:R-:W0:Y:S01]  /*0360*/  LDCU.64 UR14, c[0x0][0x398] ;  /* 0x00007300ff0e77ac */ /* 0x000e220008000a00 */
[----:B------:R-:W-:-:S09]  /*0370*/  UMOV UR4, URZ ;  /* 0x000000ff00047c82 */ /* 0x000fd20008000000 */
.L_x_9:
[----:B0-----:R-:W-:-:S05]  /*0380*/  VIADD R2, R0, UR4 ;  /* 0x0000000400027c36 */ /* 0x001fca0008000000 */
[----:B------:R-:W-:-:S04]  /*0390*/  ISETP.GE.U32.AND P0, PT, R2, UR14, PT ;  /* 0x0000000e02007c0c */ /* 0x000fc8000bf06070 */
[----:B------:R-:W-:-:S13]  /*03a0*/  ISETP.GE.U32.AND.EX P0, PT, RZ, UR15, PT, P0 ;  /* 0x0000000fff007c0c */ /* 0x000fda000bf06100 */
[----:B------:R-:W-:Y:S05]  /*03b0*/  @P0 BRA `(.L_x_2) ;  /* 0x0000000000fc0947 */ /* 0x000fea0003800000 */
[----:B------:R-:W0:Y:S01]  /*03c0*/  S2UR UR6, SR_CgaCtaId ;  /* 0x00000000000679c3 */ /* 0x000e220000008800 */
[----:B------:R-:W-:Y:S01]  /*03d0*/  UMOV UR5, 0x400 ;  /* 0x0000040000057882 */ /* 0x000fe20000000000 */
[----:B------:R-:W-:Y:S01]  /*03e0*/  BSSY.RECONVERGENT B0, `(.L_x_3) ;  /* 0x000001c000007945 */ /* 0x000fe20003800200 */
[----:B0-----:R-:W-:-:S04]  /*03f0*/  ULEA UR5, UR6, UR5, 0x18 ;  /* 0x0000000506057291 */ /* 0x001fc8000f8ec0ff */
[----:B------:R-:W-:-:S09]  /*0400*/  ULEA UR5, UR4, UR5, 0x3 ;  /* 0x0000000504057291 */ /* 0x000fd2000f8e18ff */
[----:B------:R-:W0:Y:S02]  /*0410*/  LDS.64 R2, [UR5] ;  /* 0x00000005ff027984 */ /* 0x000e240008000a00 */
[--C-:B0----5:R-:W-:Y:S02]  /*0420*/  DADD R16, R6, -R2.reuse ;  /* 0x0000000006107229 */ /* 0x121fe40000000802 */
[--C-:B------:R-:W-:Y:S02]  /*0430*/  DADD R14, R4, -R2.reuse ;  /* 0x00000000040e7229 */ /* 0x100fe40000000802 */
[----:B------:R-:W-:-:S04]  /*0440*/  DADD R2, R8, -R2 ;  /* 0x0000000008027229 */ /* 0x000fc80000000802 */
[----:B------:R-:W-:-:S08]  /*0450*/  DMUL R16, R16, R16 ;  /* 0x0000001010107228 */ /* 0x000fd00000000000 */
[----:B------:R-:W-:Y:S01]  /*0460*/  DFMA R16, R14, R14, R16 ;  /* 0x0000000e0e10722b */ /* 0x000fe20000000010 */
[----:B------:R-:W-:Y:S02]  /*0470*/  IMAD.MOV.U32 R14, RZ, RZ, 0x0 ;  /* 0x00000000ff0e7424 */ /* 0x000fe400078e00ff */
[----:B------:R-:W-:-:S05]  /*0480*/  IMAD.MOV.U32 R15, RZ, RZ, 0x3fd80000 ;  /* 0x3fd80000ff0f7424 */ /* 0x000fca00078e00ff */
[----:B------:R-:W-:-:S06]  /*0490*/  DFMA R16, R2, R2, R16 ;  /* 0x000000020210722b */ /* 0x000fcc0000000010 */
[----:B------:R-:W0:Y:S04]  /*04a0*/  MUFU.RSQ64H R19, R17 ;  /* 0x0000001100137308 */ /* 0x000e280000001c00 */
[----:B------:R-:W-:-:S05]  /*04b0*/  VIADD R18, R17, 0xfcb00000 ;  /* 0xfcb0000011127836 */ /* 0x000fca0000000000 */
[----:B------:R-:W-:Y:S01]  /*04c0*/  ISETP.GE.U32.AND P0, PT, R18, 0x7ca00000, PT ;  /* 0x7ca000001200780c */ /* 0x000fe20003f06070 */
[----:B0-----:R-:W-:-:S08]  /*04d0*/  DMUL R2, R18, R18 ;  /* 0x0000001212027228 */ /* 0x001fd00000000000 */
[----:B------:R-:W-:-:S08]  /*04e0*/  DFMA R2, R16, -R2, 1 ;  /* 0x3ff000001002742b */ /* 0x000fd00000000802 */
[----:B------:R-:W-:Y:S02]  /*04f0*/  DFMA R14, R2, R14, 0.5 ;  /* 0x3fe00000020e742b */ /* 0x000fe4000000000e */
[----:B------:R-:W-:-:S08]  /*0500*/  DMUL R2, R18, R2 ;  /* 0x0000000212027228 */ /* 0x000fd00000000000 */
[----:B------:R-:W-:-:S08]  /*0510*/  DFMA R26, R14, R2, R18 ;  /* 0x000000020e1a722b */ /* 0x000fd00000000012 */
[----:B------:R-:W-:Y:S02]  /*0520*/  DMUL R22, R16, R26 ;  /* 0x0000001a10167228 */ /* 0x000fe40000000000 */
[----:B------:R-:W-:Y:S02]  /*0530*/  VIADD R25, R27, 0xfff00000 ;  /* 0xfff000001b197836 */ /* 0x000fe40000000000 */
[----:B------:R-:W-:-:S04]  /*0540*/  IMAD.MOV.U32 R24, RZ, RZ, R26 ;  /* 0x000000ffff187224 */ /* 0x000fc800078e001a */
[----:B------:R-:W-:-:S08]  /*0550*/  DFMA R28, R22, -R22, R16 ;  /* 0x80000016161c722b */ /* 0x000fd00000000010 */
[----:B------:R-:W-:Y:S01]  /*0560*/  DFMA R14, R28, R24, R22 ;  /* 0x000000181c0e722b */ /* 0x000fe20000000016 */
[----:B------:R-:W-:Y:S10]  /*0570*/  @!P0 BRA `(.L_x_4) ;  /* 0x0000000000088947 */ /* 0x000ff40003800000 */
[----:B------:R-:W-:-:S07]  /*0580*/  MOV R2, 0x5a0 ;  /* 0x000005a000027802 */ /* 0x000fce0000000f00 */
[----:B-1234-:R-:W-:Y:S05]  /*0590*/  CALL.REL.NOINC `($__internal_1_$__cuda_sm20_dsqrt_rn_f64_mediumpath_v1) ;  /* 0x0000000400f47944 */ /* 0x01efea0003c00000 */
.L_x_4:
[----:B---34-:R-:W-:Y:S05]  /*05a0*/  BSYNC.RECONVERGENT B0 ;  /* 0x0000000000007941 */ /* 0x018fea0003800200 */
.L_x_3:
[----:B------:R-:W1:Y:S01]  /*05b0*/  MUFU.RCP64H R3, UR9 ;  /* 0x0000000900037d08 */ /* 0x000e620008001800 */
[----:B------:R-:W-:Y:S01]  /*05c0*/  IMAD.MOV.U32 R2, RZ, RZ, 0x1 ;  /* 0x00000001ff027424 */ /* 0x000fe200078e00ff */
[----:B------:R-:W-:Y:S01]  /*05d0*/  FSETP.GEU.AND P2, PT, |R15|, 6.5827683646048100446e-37, PT ;  /* 0x036000000f00780b */ /* 0x000fe20003f4e200 */
[----:B------:R-:W-:Y:S04]  /*05e0*/  BSSY.RECONVERGENT B0, `(.L_x_5) ;  /* 0x0000010000007945 */ /* 0x000fe80003800200 */
[----:B-1----:R-:W-:-:S08]  /*05f0*/  DFMA R16, R2, -R10, 1 ;  /* 0x3ff000000210742b */ /* 0x002fd0000000080a */
[----:B------:R-:W-:-:S08]  /*0600*/  DFMA R16, R16, R16, R16 ;  /* 0x000000101010722b */ /* 0x000fd00000000010 */
[----:B------:R-:W-:-:S08]  /*0610*/  DFMA R16, R2, R16, R2 ;  /* 0x000000100210722b */ /* 0x000fd00000000002 */
[----:B------:R-:W-:-:S08]  /*0620*/  DFMA R2, R16, -R10, 1 ;  /* 0x3ff000001002742b */ /* 0x000fd0000000080a */
[----:B------:R-:W-:-:S08]  /*0630*/  DFMA R2, R16, R2, R16 ;  /* 0x000000021002722b */ /* 0x000fd00000000010 */
[----:B------:R-:W-:-:S08]  /*0640*/  DMUL R16, R2, R14 ;  /* 0x0000000e02107228 */ /* 0x000fd00000000000 */
[----:B------:R-:W-:-:S08]  /*0650*/  DFMA R18, R16, -R10, R14 ;  /* 0x8000000a1012722b */ /* 0x000fd0000000000e */
[----:B------:R-:W-:-:S10]  /*0660*/  DFMA R2, R2, R18, R16 ;  /* 0x000000120202722b */ /* 0x000fd40000000010 */
[----:B------:R-:W-:-:S05]  /*0670*/  FFMA R16, RZ, UR9, R3 ;  /* 0x00000009ff107c23 */ /* 0x000fca0008000003 */
[----:B------:R-:W-:-:S13]  /*0680*/  FSETP.GT.AND P0, PT, |R16|, 1.469367938527859385e-39, PT ;  /* 0x001000001000780b */ /* 0x000fda0003f04200 */
[----:B------:R-:W-:Y:S05]  /*0690*/  @P0 BRA P2, `(.L_x_6) ;  /* 0x0000000000100947 */ /* 0x000fea0001000000 */
[----:B------:R-:W-:Y:S01]  /*06a0*/  IMAD.MOV.U32 R2, RZ, RZ, R14 ;  /* 0x000000ffff027224 */ /* 0x000fe200078e000e */
[----:B------:R-:W-:Y:S01]  /*06b0*/  MOV R30, 0x6e0 ;  /* 0x000006e0001e7802 */ /* 0x000fe20000000f00 */
[----:B------:R-:W-:-:S07]  /*06c0*/  IMAD.MOV.U32 R3, RZ, RZ, R15 ;  /* 0x000000ffff037224 */ /* 0x000fce00078e000f */
[----:B--2---:R-:W-:Y:S05]  /*06d0*/  CALL.REL.NOINC `($__internal_0_$__cuda_sm20_div_rn_f64_full) ;  /* 0x00000000003c7944 */ /* 0x004fea0003c00000 */
.L_x_6:
[----:B------:R-:W-:Y:S05]  /*06e0*/  BSYNC.RECONVERGENT B0 ;  /* 0x0000000000007941 */ /* 0x000fea0003800200 */
.L_x_5:
[----:B------:R-:W0:Y:S01]  /*06f0*/  F2I.F64.TRUNC R3, R2 ;  /* 0x0000000200037311 */ /* 0x000e22000030d100 */
[----:B------:R-:W-:Y:S01]  /*0700*/  BSSY.RECONVERGENT B0, `(.L_x_7) ;  /* 0x0000007000007945 */ /* 0x000fe20003800200 */
[----:B0-----:R-:W-:-:S13]  /*0710*/  ISETP.GE.U32.AND P0, PT, R3, UR12, PT ;  /* 0x0000000c03007c0c */ /* 0x001fda000bf06070 */
[----:B------:R-:W-:Y:S05]  /*0720*/  @P0 BRA `(.L_x_8) ;  /* 0x0000000000100947 */ /* 0x000fea0003800000 */
[----:B--2---:R-:W-:-:S04]  /*0730*/  IMAD.WIDE R2, R3, 0x8, R12 ;  /* 0x0000000803027825 */ /* 0x004fc800078e020c */
[----:B------:R-:W-:Y:S02]  /*0740*/  IMAD.MOV.U32 R14, RZ, RZ, 0x1 ;  /* 0x00000001ff0e7424 */ /* 0x000fe400078e00ff */
[----:B------:R-:W-:-:S05]  /*0750*/  IMAD.MOV.U32 R15, RZ, RZ, 0x0 ;  /* 0x00000000ff0f7424 */ /* 0x000fca00078e00ff */
[----:B------:R0:W-:Y:S02]  /*0760*/  REDG.E.ADD.64.STRONG.GPU desc[UR10][R2.64], R14 ;  /* 0x0000000e0200798e */ /* 0x0001e4000c12e50a */
.L_x_8:
[----:B------:R-:W-:Y:S05]  /*0770*/  BSYNC.RECONVERGENT B0 ;  /* 0x0000000000007941 */ /* 0x000fea0003800200 */
.L_x_7:
[----:B------:R-:W-:-:S04]  /*0780*/  UIADD3 UR4, UPT, UPT, UR4, 0x1, URZ ;  /* 0x0000000104047890 */ /* 0x000fc8000fffe0ff */
[----:B------:R-:W-:-:S09]  /*0790*/  UISETP.NE.AND UP0, UPT, UR4, UR7, UPT ;  /* 0x000000070400728c */ /* 0x000fd2000bf05270 */
[----:B------:R-:W-:Y:S05]  /*07a0*/  BRA.U UP0, `(.L_x_9) ;  /* 0xfffffff900f47547 */ /* 0x000fea000b83ffff */
.L_x_2:
[----:B------:R-:W-:Y:S05]  /*07b0*/  @P1 BRA `(.L_x_10) ;  /* 0xfffffff800801947 */ /* 0x000fea000383ffff */
[----:B---34-:R-:W-:Y:S05]  /*07c0*/  EXIT ;  /* 0x000000000000794d */ /* 0x018fea0003800000 */
        .weak           $__internal_0_$__cuda_sm20_div_rn_f64_full
        .type           $__internal_0_$__cuda_sm20_div_rn_f64_full,@function
        .size           $__internal_0_$__cuda_sm20_div_rn_f64_full,($__internal_1_$__cuda_sm20_dsqrt_rn_f64_mediumpath_v1 - $__internal_0_$__cuda_sm20_div_rn_f64_full)
$__internal_0_$__cuda_sm20_div_rn_f64_full:
[----:B------:R-:W0:Y:S01]  /*07d0*/  LDC.64 R16, c[0x0][0x3b0] ;  /* 0x0000ec00ff107b82 */ /* 0x000e220000000a00 */
[----:B------:R-:W-:Y:S01]  /*07e0*/  IMAD.MOV.U32 R22, RZ, RZ, 0x1 ;  /* 0x00000001ff167424 */ /* 0x000fe200078e00ff */
[C---:B------:R-:W-:Y:S01]  /*07f0*/  FSETP.GEU.AND P3, PT, |R3|.reuse, 1.469367938527859385e-39, PT ;  /* 0x001000000300780b */ /* 0x040fe20003f6e200 */
[----:B------:R-:W-:Y:S01]  /*0800*/  IMAD.MOV.U32 R29, RZ, RZ, 0x1ca00000 ;  /* 0x1ca00000ff1d7424 */ /* 0x000fe200078e00ff */
[----:B------:R-:W-:Y:S01]  /*0810*/  LOP3.LUT R31, R3, 0x7ff00000, RZ, 0xc0, !PT ;  /* 0x7ff00000031f7812 */ /* 0x000fe200078ec0ff */
[----:B------:R-:W-:Y:S04]  /*0820*/  BSSY.RECONVERGENT B1, `(.L_x_11) ;  /* 0x0000050000017945 */ /* 0x000fe80003800200 */
[----:B------:R-:W-:Y:S01]  /*0830*/  IMAD.MOV.U32 R33, RZ, RZ, R31 ;  /* 0x000000ffff217224 */ /* 0x000fe200078e001f */
[----:B0-----:R-:W-:-:S02]  /*0840*/  FSETP.GEU.AND P0, PT, |R17|, 1.469367938527859385e-39, PT ;  /* 0x001000001100780b */ /* 0x001fc40003f0e200 */
[C---:B------:R-:W-:Y:S02]  /*0850*/  LOP3.LUT R14, R17.reuse, 0x800fffff, RZ, 0xc0, !PT ;  /* 0x800fffff110e7812 */ /* 0x040fe400078ec0ff */
[----:B------:R-:W-:Y:S02]  /*0860*/  LOP3.LUT R28, R17, 0x7ff00000, RZ, 0xc0, !PT ;  /* 0x7ff00000111c7812 */ /* 0x000fe400078ec0ff */
[----:B------:R-:W-:Y:S01]  /*0870*/  LOP3.LUT R15, R14, 0x3ff00000, RZ, 0xfc, !PT ;  /* 0x3ff000000e0f7812 */ /* 0x000fe200078efcff */
[----:B------:R-:W-:Y:S01]  /*0880*/  IMAD.MOV.U32 R14, RZ, RZ, R16 ;  /* 0x000000ffff0e7224 */ /* 0x000fe200078e0010 */
[----:B------:R-:W-:Y:S01]  /*0890*/  ISETP.GE.U32.AND P2, PT, R31, R28, PT ;  /* 0x0000001c1f00720c */ /* 0x000fe20003f46070 */
[----:B------:R-:W-:-:S03]  /*08a0*/  IMAD.MOV.U32 R32, RZ, RZ, R28 ;  /* 0x000000ffff207224 */ /* 0x000fc600078e001c */
[----:B------:R-:W-:Y:S01]  /*08b0*/  SEL R29, R29, 0x63400000, !P2 ;  /* 0x634000001d1d7807 */ /* 0x000fe20005000000 */
[----:B------:R-:W0:Y:S03]  /*08c0*/  @!P0 LDC.64 R18, c[0x0][0x3b0] ;  /* 0x0000ec00ff128b82 */ /* 0x000e260000000a00 */
[----:B------:R-:W-:-:S04]  /*08d0*/  @!P3 LOP3.LUT R24, R29, 0x80000000, R3, 0xf8, !PT ;  /* 0x800000001d18b812 */ /* 0x000fc800078ef803 */
[----:B------:R-:W-:Y:S01]  /*08e0*/  @!P3 LOP3.LUT R25, R24, 0x100000, RZ, 0xfc, !PT ;  /* 0x001000001819b812 */ /* 0x000fe200078efcff */
[----:B------:R-:W-:Y:S01]  /*08f0*/  @!P3 IMAD.MOV.U32 R24, RZ, RZ, RZ ;  /* 0x000000ffff18b224 */ /* 0x000fe200078e00ff */
[----:B0-----:R-:W-:-:S06]  /*0900*/  @!P0 DMUL R14, R18, 8.98846567431157953865e+307 ;  /* 0x7fe00000120e8828 */ /* 0x001fcc0000000000 */
[----:B------:R-:W0:Y:S04]  /*0910*/  MUFU.RCP64H R23, R15 ;  /* 0x0000000f00177308 */ /* 0x000e280000001800 */
[----:B------:R-:W-:-:S05]  /*0920*/  @!P0 LOP3.LUT R32, R15, 0x7ff00000, RZ, 0xc0, !PT ;  /* 0x7ff000000f208812 */ /* 0x000fca00078ec0ff */
[----:B------:R-:W-:Y:S01]  /*0930*/  VIADD R34, R32, 0xffffffff ;  /* 0xffffffff20227836 */ /* 0x000fe20000000000 */
[----:B0-----:R-:W-:-:S08]  /*0940*/  DFMA R18, R22, -R14, 1 ;  /* 0x3ff000001612742b */ /* 0x001fd0000000080e */
[----:B------:R-:W-:-:S08]  /*0950*/  DFMA R18, R18, R18, R18 ;  /* 0x000000121212722b */ /* 0x000fd00000000012 */
[----:B------:R-:W-:Y:S01]  /*0960*/  DFMA R22, R22, R18, R22 ;  /* 0x000000121616722b */ /* 0x000fe20000000016 */
[----:B------:R-:W-:Y:S01]  /*0970*/  LOP3.LUT R19, R29, 0x800fffff, R3, 0xf8, !PT ;  /* 0x800fffff1d137812 */ /* 0x000fe200078ef803 */
[----:B------:R-:W-:-:S06]  /*0980*/  IMAD.MOV.U32 R18, RZ, RZ, R2 ;  /* 0x000000ffff127224 */ /* 0x000fcc00078e0002 */
[----:B------:R-:W-:Y:S02]  /*0990*/  DFMA R26, R22, -R14, 1 ;  /* 0x3ff00000161a742b */ /* 0x000fe4000000080e */
[----:B------:R-:W-:-:S06]  /*09a0*/  @!P3 DFMA R18, R18, 2, -R24 ;  /* 0x400000001212b82b */ /* 0x000fcc0000000818 */
[----:B------:R-:W-:-:S04]  /*09b0*/  DFMA R26, R22, R26, R22 ;  /* 0x0000001a161a722b */ /* 0x000fc80000000016 */
[----:B------:R-:W-:-:S04]  /*09c0*/  @!P3 LOP3.LUT R33, R19, 0x7ff00000, RZ, 0xc0, !PT ;  /* 0x7ff000001321b812 */ /* 0x000fc800078ec0ff */
[----:B------:R-:W-:Y:S01]  /*09d0*/  DMUL R22, R26, R18 ;  /* 0x000000121a167228 */ /* 0x000fe20000000000 */
[----:B------:R-:W-:-:S05]  /*09e0*/  VIADD R24, R33, 0xffffffff ;  /* 0xffffffff21187836 */ /* 0x000fca0000000000 */
[----:B------:R-:W-:Y:S02]  /*09f0*/  ISETP.GT.U32.AND P0, PT, R24, 0x7feffffe, PT ;  /* 0x7feffffe1800780c */ /* 0x000fe40003f04070 */
[----:B------:R-:W-:Y:S02]  /*0a00*/  DFMA R24, R22, -R14, R18 ;  /* 0x8000000e1618722b */ /* 0x000fe40000000012 */
[----:B------:R-:W-:-:S06]  /*0a10*/  ISETP.GT.U32.OR P0, PT, R34, 0x7feffffe, P0 ;  /* 0x7feffffe2200780c */ /* 0x000fcc0000704470 */
[----:B------:R-:W-:-:S07]  /*0a20*/  DFMA R24, R26, R24, R22 ;  /* 0x000000181a18722b */ /* 0x000fce0000000016 */
[----:B------:R-:W-:Y:S05]  /*0a30*/  @P0 BRA `(.L_x_12) ;  /* 0x0000000000600947 */ /* 0x000fea0003800000 */
[----:B------:R-:W-:Y:S01]  /*0a40*/  VIADDMNMX R28, R31, -R28, 0xb9600000, !PT ;  /* 0xb96000001f1c7446 */ /* 0x000fe2000780091c */
[----:B------:R-:W-:-:S03]  /*0a50*/  IMAD.MOV.U32 R2, RZ, RZ, RZ ;  /* 0x000000ffff027224 */ /* 0x000fc600078e00ff */
[----:B------:R-:W-:-:S05]  /*0a60*/  VIMNMX R28, PT, PT, R28, 0x46a00000, PT ;  /* 0x46a000001c1c7848 */ /* 0x000fca0003fe0100 */
[----:B------:R-:W-:-:S04]  /*0a70*/  IMAD.IADD R28, R28, 0x1, -R29 ;  /* 0x000000011c1c7824 */ /* 0x000fc800078e0a1d */
[----:B------:R-:W-:-:S06]  /*0a80*/  VIADD R3, R28, 0x7fe00000 ;  /* 0x7fe000001c037836 */ /* 0x000fcc0000000000 */
[----:B------:R-:W-:-:S10]  /*0a90*/  DMUL R22, R24, R2 ;  /* 0x0000000218167228 */ /* 0x000fd40000000000 */
[----:B------:R-:W-:-:S13]  /*0aa0*/  FSETP.GTU.AND P0, PT, |R23|, 1.469367938527859385e-39, PT ;  /* 0x001000001700780b */ /* 0x000fda0003f0c200 */
[----:B------:R-:W-:Y:S05]  /*0ab0*/  @P0 BRA `(.L_x_13) ;  /* 0x0000000000980947 */ /* 0x000fea0003800000 */
[----:B------:R-:W-:Y:S01]  /*0ac0*/  DFMA R14, R24, -R14, R18 ;  /* 0x8000000e180e722b */ /* 0x000fe20000000012 */
[----:B------:R-:W-:-:S09]  /*0ad0*/  IMAD.MOV.U32 R2, RZ, RZ, RZ ;  /* 0x000000ffff027224 */ /* 0x000fd200078e00ff */
[C---:B------:R-:W-:Y:S02]  /*0ae0*/  FSETP.NEU.AND P0, PT, R15.reuse, RZ, PT ;  /* 0x000000ff0f00720b */ /* 0x040fe40003f0d000 */
[----:B------:R-:W-:-:S04]  /*0af0*/  LOP3.LUT R17, R15, 0x80000000, R17, 0x48, !PT ;  /* 0x800000000f117812 */ /* 0x000fc800078e4811 */
[----:B------:R-:W-:-:S07]  /*0b00*/  LOP3.LUT R3, R17, R3, RZ, 0xfc, !PT ;  /* 0x0000000311037212 */ /* 0x000fce00078efcff */
[----:B------:R-:W-:Y:S05]  /*0b10*/  @!P0 BRA `(.L_x_13) ;  /* 0x0000000000808947 */ /* 0x000fea0003800000 */
[----:B------:R-:W-:Y:S01]  /*0b20*/  IMAD.MOV R15, RZ, RZ, -R28 ;  /* 0x000000ffff0f7224 */ /* 0x000fe200078e0a1c */
[----:B------:R-:W-:Y:S01]  /*0b30*/  DMUL.RP R2, R24, R2 ;  /* 0x0000000218027228 */ /* 0x000fe20000008000 */
[----:B------:R-:W-:-:S06]  /*0b40*/  IMAD.MOV.U32 R14, RZ, RZ, RZ ;  /* 0x000000ffff0e7224 */ /* 0x000fcc00078e00ff */
[----:B------:R-:W-:-:S03]  /*0b50*/  DFMA R14, R22, -R14, R24 ;  /* 0x8000000e160e722b */ /* 0x000fc60000000018 */
[----:B------:R-:W-:-:S03]  /*0b60*/  LOP3.LUT R17, R3, R17, RZ, 0x3c, !PT ;  /* 0x0000001103117212 */ /* 0x000fc600078e3cff */
[----:B------:R-:W-:-:S04]  /*0b70*/  IADD3 R14, PT, PT, -R28, -0x43300000, RZ ;  /* 0xbcd000001c0e7810 */ /* 0x000fc80007ffe1ff */
[----:B------:R-:W-:-:S04]  /*0b80*/  FSETP.NEU.AND P0, PT, |R15|, R14, PT ;  /* 0x0000000e0f00720b */ /* 0x000fc80003f0d200 */
[----:B------:R-:W-:Y:S02]  /*0b90*/  FSEL R22, R2, R22, !P0 ;  /* 0x0000001602167208 */ /* 0x000fe40004000000 */
[----:B------:R-:W-:Y:S01]  /*0ba0*/  FSEL R23, R17, R23, !P0 ;  /* 0x0000001711177208 */ /* 0x000fe20004000000 */
[----:B------:R-:W-:Y:S06]  /*0bb0*/  BRA `(.L_x_13) ;  /* 0x0000000000587947 */ /* 0x000fec0003800000 */
.L_x_12:
[----:B------:R-:W-:-:S14]  /*0bc0*/  DSETP.NAN.AND P0, PT, R2, R2, PT ;  /* 0x000000020200722a */ /* 0x000fdc0003f08000 */
[----:B------:R-:W-:Y:S05]  /*0bd0*/  @P0 BRA `(.L_x_14) ;  /* 0x0000000000480947 */ /* 0x000fea0003800000 */
[----:B------:R-:W0:Y:S02]  /*0be0*/  LDC.64 R14, c[0x0][0x3b0] ;  /* 0x0000ec00ff0e7b82 */ /* 0x000e240000000a00 */
[----:B0-----:R-:W-:-:S14]  /*0bf0*/  DSETP.NAN.AND P0, PT, R14, R14, PT ;  /* 0x0000000e0e00722a */ /* 0x001fdc0003f08000 */
[----:B------:R-:W-:Y:S05]  /*0c00*/  @P0 BRA `(.L_x_15) ;  /* 0x0000000000300947 */ /* 0x000fea0003800000 */
[----:B------:R-:W-:Y:S01]  /*0c10*/  ISETP.NE.AND P0, PT, R33, R32, PT ;  /* 0x000000202100720c */ /* 0x000fe20003f05270 */
[----:B------:R-:W-:Y:S02]  /*0c20*/  IMAD.MOV.U32 R22, RZ, RZ, 0x0 ;  /* 0x00000000ff167424 */ /* 0x000fe400078e00ff */
[----:B------:R-:W-:-:S10]  /*0c30*/  IMAD.MOV.U32 R23, RZ, RZ, -0x80000 ;  /* 0xfff80000ff177424 */ /* 0x000fd400078e00ff */
[----:B------:R-:W-:Y:S05]  /*0c40*/  @!P0 BRA `(.L_x_13) ;  /* 0x0000000000348947 */ /* 0x000fea0003800000 */
[----:B------:R-:W-:Y:S02]  /*0c50*/  ISETP.NE.AND P0, PT, R33, 0x7ff00000, PT ;  /* 0x7ff000002100780c */ /* 0x000fe40003f05270 */
[----:B------:R-:W-:Y:S02]  /*0c60*/  LOP3.LUT R23, R3, 0x80000000, R17, 0x48, !PT ;  /* 0x8000000003177812 */ /* 0x000fe400078e4811 */
[----:B------:R-:W-:-:S13]  /*0c70*/  ISETP.EQ.OR P0, PT, R32, RZ, !P0 ;  /* 0x000000ff2000720c */ /* 0x000fda0004702670 */
[----:B------:R-:W-:Y:S01]  /*0c80*/  @P0 LOP3.LUT R2, R23, 0x7ff00000, RZ, 0xfc, !PT ;  /* 0x7ff0000017020812 */ /* 0x000fe200078efcff */
[----:B------:R-:W-:Y:S02]  /*0c90*/  @!P0 IMAD.MOV.U32 R22, RZ, RZ, RZ ;  /* 0x000000ffff168224 */ /* 0x000fe400078e00ff */
[----:B------:R-:W-:Y:S02]  /*0ca0*/  @P0 IMAD.MOV.U32 R22, RZ, RZ, RZ ;  /* 0x000000ffff160224 */ /* 0x000fe400078e00ff */
[----:B------:R-:W-:Y:S01]  /*0cb0*/  @P0 IMAD.MOV.U32 R23, RZ, RZ, R2 ;  /* 0x000000ffff170224 */ /* 0x000fe200078e0002 */
[----:B------:R-:W-:Y:S06]  /*0cc0*/  BRA `(.L_x_13) ;  /* 0x0000000000147947 */ /* 0x000fec0003800000 */
.L_x_15:
[----:B------:R-:W-:Y:S01]  /*0cd0*/  LOP3.LUT R23, R17, 0x80000, RZ, 0xfc, !PT ;  /* 0x0008000011177812 */ /* 0x000fe200078efcff */
[----:B------:R-:W-:Y:S01]  /*0ce0*/  IMAD.MOV.U32 R22, RZ, RZ, R16 ;  /* 0x000000ffff167224 */ /* 0x000fe200078e0010 */
[----:B------:R-:W-:Y:S06]  /*0cf0*/  BRA `(.L_x_13) ;  /* 0x0000000000087947 */ /* 0x000fec0003800000 */
.L_x_14:
[----:B------:R-:W-:Y:S01]  /*0d00*/  LOP3.LUT R23, R3, 0x80000, RZ, 0xfc, !PT ;  /* 0x0008000003177812 */ /* 0x000fe200078efcff */
[----:B------:R-:W-:-:S07]  /*0d10*/  IMAD.MOV.U32 R22, RZ, RZ, R2 ;  /* 0x000000ffff167224 */ /* 0x000fce00078e0002 */
.L_x_13:
[----:B------:R-:W-:Y:S05]  /*0d20*/  BSYNC.RECONVERGENT B1 ;  /* 0x0000000000017941 */ /* 0x000fea0003800200 */
.L_x_11:
[----:B------:R-:W-:Y:S02]  /*0d30*/  IMAD.MOV.U32 R31, RZ, RZ, 0x0 ;  /* 0x00000000ff1f7424 */ /* 0x000fe400078e00ff */
[----:B------:R-:W-:Y:S02]  /*0d40*/  IMAD.MOV.U32 R2, RZ, RZ, R22 ;  /* 0x000000ffff027224 */ /* 0x000fe400078e0016 */
[----:B------:R-:W-:Y:S01]  /*0d50*/  IMAD.MOV.U32 R3, RZ, RZ, R23 ;  /* 0x000000ffff037224 */ /* 0x000fe200078e0017 */
[----:B------:R-:W-:Y:S06]  /*0d60*/  RET.REL.NODEC R30 `(_Z25PDH_cuda_kernel_optimizedPdS_S_yP10hist_entryjd) ;  /* 0xfffffff01ea47950 */ /* 0x000fec0003c3ffff */
        .weak           $__internal_1_$__cuda_sm20_dsqrt_rn_f64_mediumpath_v1
        .type           $__internal_1_$__cuda_sm20_dsqrt_rn_f64_mediumpath_v1,@function
        .size           $__internal_1_$__cuda_sm20_dsqrt_rn_f64_mediumpath_v1,(.L_x_36 - $__internal_1_$__cuda_sm20_dsqrt_rn_f64_mediumpath_v1)
$__internal_1_$__cuda_sm20_dsqrt_rn_f64_mediumpath_v1:
[----:B------:R-:W-:Y:S01]  /*0d70*/  ISETP.GE.U32.AND P0, PT, R18, -0x3400000, PT ;  /* 0xfcc000001200780c */ /* 0x000fe20003f06070 */
[----:B------:R-:W-:Y:S01]  /*0d80*/  BSSY.RECONVERGENT B1, `(.L_x_16) ;  /* 0x0000026000017945 */ /* 0x000fe20003800200 */
[----:B------:R-:W-:Y:S02]  /*0d90*/  IMAD.MOV.U32 R24, RZ, RZ, R26 ;  /* 0x000000ffff187224 */ /* 0x000fe400078e001a */
[----:B------:R-:W-:Y:S02]  /*0da0*/  IMAD.MOV.U32 R14, RZ, RZ, R28 ;  /* 0x000000ffff0e7224 */ /* 0x000fe400078e001c */
[----:B------:R-:W-:-:S07]  /*0db0*/  IMAD.MOV.U32 R15, RZ, RZ, R29 ;  /* 0x000000ffff0f7224 */ /* 0x000fce00078e001d */
[----:B------:R-:W-:Y:S05]  /*0dc0*/  @!P0 BRA `(.L_x_17) ;  /* 0x0000000000208947 */ /* 0x000fea0003800000 */
[----:B------:R-:W-:-:S10]  /*0dd0*/  DFMA.RM R14, R14, R24, R22 ;  /* 0x000000180e0e722b */ /* 0x000fd40000004016 */
[----:B------:R-:W-:-:S05]  /*0de0*/  IADD3 R18, P0, PT, R14, 0x1, RZ ;  /* 0x000000010e127810 */ /* 0x000fca0007f1e0ff */
[----:B------:R-:W-:-:S06]  /*0df0*/  IMAD.X R19, RZ, RZ, R15, P0 ;  /* 0x000000ffff137224 */ /* 0x000fcc00000e060f */
[----:B------:R-:W-:-:S08]  /*0e00*/  DFMA.RP R16, -R14, R18, R16 ;  /* 0x000000120e10722b */ /* 0x000fd00000008110 */
[----:B------:R-:W-:-:S06]  /*0e10*/  DSETP.GT.AND P0, PT, R16, RZ, PT ;  /* 0x000000ff1000722a */ /* 0x000fcc0003f04000 */
[----:B------:R-:W-:Y:S02]  /*0e20*/  FSEL R14, R18, R14, P0 ;  /* 0x0000000e120e7208 */ /* 0x000fe40000000000 */
[----:B------:R-:W-:Y:S01]  /*0e30*/  FSEL R15, R19, R15, P0 ;  /* 0x0000000f130f7208 */ /* 0x000fe20000000000 */
[----:B------:R-:W-:Y:S06]  /*0e40*/  BRA `(.L_x_18) ;  /* 0x0000000000647947 */ /* 0x000fec0003800000 */
.L_x_17:
[----:B------:R-:W-:-:S14]  /*0e50*/  DSETP.NE.AND P0, PT, R16, RZ, PT ;  /* 0x000000ff1000722a */ /* 0x000fdc0003f05000 */
[----:B------:R-:W-:Y:S05]  /*0e60*/  @!P0 BRA `(.L_x_19) ;  /* 0x0000000000588947 */ /* 0x000fea0003800000 */
[----:B------:R-:W-:-:S13]  /*0e70*/  ISETP.GE.AND P0, PT, R17, RZ, PT ;  /* 0x000000ff1100720c */ /* 0x000fda0003f06270 */
[----:B------:R-:W-:Y:S02]  /*0e80*/  @!P0 IMAD.MOV.U32 R14, RZ, RZ, 0x0 ;  /* 0x00000000ff0e8424 */ /* 0x000fe400078e00ff */
[----:B------:R-:W-:Y:S01]  /*0e90*/  @!P0 IMAD.MOV.U32 R15, RZ, RZ, -0x80000 ;  /* 0xfff80000ff0f8424 */ /* 0x000fe200078e00ff */
[----:B------:R-:W-:Y:S06]  /*0ea0*/  @!P0 BRA `(.L_x_18) ;  /* 0x00000000004c8947 */ /* 0x000fec0003800000 */
[----:B------:R-:W-:-:S13]  /*0eb0*/  ISETP.GT.AND P0, PT, R17, 0x7fefffff, PT ;  /* 0x7fefffff1100780c */ /* 0x000fda0003f04270 */
[----:B------:R-:W-:Y:S05]  /*0ec0*/  @P0 BRA `(.L_x_19) ;  /* 0x0000000000400947 */ /* 0x000fea0003800000 */
[----:B------:R-:W-:Y:S01]  /*0ed0*/  DMUL R14, R16, 8.11296384146066816958e+31 ;  /* 0x46900000100e7828 */ /* 0x000fe20000000000 */
[----:B------:R-:W-:Y:S02]  /*0ee0*/  IMAD.MOV.U32 R22, RZ, RZ, 0x0 ;  /* 0x00000000ff167424 */ /* 0x000fe400078e00ff */
[----:B------:R-:W-:Y:S02]  /*0ef0*/  IMAD.MOV.U32 R16, RZ, RZ, RZ ;  /* 0x000000ffff107224 */ /* 0x000fe400078e00ff */
[----:B------:R-:W-:Y:S01]  /*0f00*/  IMAD.MOV.U32 R23, RZ, RZ, 0x3fd80000 ;  /* 0x3fd80000ff177424 */ /* 0x000fe200078e00ff */
[----:B------:R-:W0:Y:S03]  /*0f10*/  MUFU.RSQ64H R17, R15 ;  /* 0x0000000f00117308 */ /* 0x000e260000001c00 */
[----:B0-----:R-:W-:-:S08]  /*0f20*/  DMUL R18, R16, R16 ;  /* 0x0000001010127228 */ /* 0x001fd00000000000 */
[----:B------:R-:W-:-:S08]  /*0f30*/  DFMA R18, R14, -R18, 1 ;  /* 0x3ff000000e12742b */ /* 0x000fd00000000812 */
[----:B------:R-:W-:Y:S02]  /*0f40*/  DFMA R22, R18, R22, 0.5 ;  /* 0x3fe000001216742b */ /* 0x000fe40000000016 */
[----:B------:R-:W-:-:S08]  /*0f50*/  DMUL R18, R16, R18 ;  /* 0x0000001210127228 */ /* 0x000fd00000000000 */
[----:B------:R-:W-:-:S08]  /*0f60*/  DFMA R18, R22, R18, R16 ;  /* 0x000000121612722b */ /* 0x000fd00000000010 */
[----:B------:R-:W-:Y:S02]  /*0f70*/  DMUL R16, R14, R18 ;  /* 0x000000120e107228 */ /* 0x000fe40000000000 */
[----:B------:R-:W-:-:S06]  /*0f80*/  VIADD R19, R19, 0xfff00000 ;  /* 0xfff0000013137836 */ /* 0x000fcc0000000000 */
[----:B------:R-:W-:-:S08]  /*0f90*/  DFMA R22, R16, -R16, R14 ;  /* 0x800000101016722b */ /* 0x000fd0000000000e */
[----:B------:R-:W-:-:S10]  /*0fa0*/  DFMA R14, R18, R22, R16 ;  /* 0x00000016120e722b */ /* 0x000fd40000000010 */
[----:B------:R-:W-:Y:S01]  /*0fb0*/  VIADD R15, R15, 0xfcb00000 ;  /* 0xfcb000000f0f7836 */ /* 0x000fe20000000000 */
[----:B------:R-:W-:Y:S06]  /*0fc0*/  BRA `(.L_x_18) ;  /* 0x0000000000047947 */ /* 0x000fec0003800000 */
.L_x_19:
[----:B------:R-:W-:-:S11]  /*0fd0*/  DADD R14, R16, R16 ;  /* 0x00000000100e7229 */ /* 0x000fd60000000010 */
.L_x_18:
[----:B------:R-:W-:Y:S05]  /*0fe0*/  BSYNC.RECONVERGENT B1 ;  /* 0x0000000000017941 */ /* 0x000fea0003800200 */
.L_x_16:
[----:B------:R-:W-:-:S04]  /*0ff0*/  IMAD.MOV.U32 R3, RZ, RZ, 0x0 ;  /* 0x00000000ff037424 */ /* 0x000fc800078e00ff */
[----:B------:R-:W-:Y:S05]  /*1000*/  RET.REL.NODEC R2 `(_Z25PDH_cuda_kernel_optimizedPdS_S_yP10hist_entryjd) ;  /* 0xffffffec02fc7950 */ /* 0x000fea0003c3ffff */
.L_x_20:
[----:B------:R-:W-:-:S00]  /*1010*/  BRA `(.L_x_20) ;  /* 0xfffffffc00fc7947 */ /* 0x000fc0000383ffff */
[----:B------:R-:W-:-:S00]  /*1020*/  NOP ;  /* 0x0000000000007918 */ /* 0x000fc00000000000 */
        /* <DEDUP_REMOVED lines=13> */
.L_x_36:


//--------------------- .text._Z15PDH_cuda_kernelPdS_S_yP10hist_entryjd --------------------------
	.section	.text._Z15PDH_cuda_kernelPdS_S_yP10hist_entryjd,"ax",@progbits
	.align	128
        .global         _Z15PDH_cuda_kernelPdS_S_yP10hist_entryjd
        .type           _Z15PDH_cuda_kernelPdS_S_yP10hist_entryjd,@function
        .size           _Z15PDH_cuda_kernelPdS_S_yP10hist_entryjd,(.L_x_38 - _Z15PDH_cuda_kernelPdS_S_yP10hist_entryjd)
        .other          _Z15PDH_cuda_kernelPdS_S_yP10hist_entryjd,@"STO_CUDA_ENTRY STV_DEFAULT"
_Z15PDH_cuda_kernelPdS_S_yP10hist_entryjd:
.text._Z15PDH_cuda_kernelPdS_S_yP10hist_entryjd:
[----:B------:R-:W-:Y:S01]  /*0000*/  LDC R1, c[0x0][0x37c] ;  /* 0x0000df00ff017b82 */ /* 0x000fe20000000800 */
[----:B------:R-:W0:Y:S01]  /*0010*/  S2R R0, SR_CTAID.X ;  /* 0x0000000000007919 */ /* 0x000e220000002500 */
[----:B------:R-:W0:Y:S01]  /*0020*/  LDCU UR4, c[0x0][0x360] ;  /* 0x00006c00ff0477ac */ /* 0x000e220008000800 */
[----:B------:R-:W0:Y:S01]  /*0030*/  S2R R3, SR_TID.X ;  /* 0x0000000000037919 */ /* 0x000e220000002100 */
[----:B------:R-:W1:Y:S01]  /*0040*/  LDCU UR5, c[0x0][0x364] ;  /* 0x00006c80ff0577ac */ /* 0x000e620008000800 */
[----:B------:R-:W1:Y:S01]  /*0050*/  S2R R2, SR_CTAID.Y ;  /* 0x0000000000027919 */ /* 0x000e620000002600 */
[----:B------:R-:W2:Y:S01]  /*0060*/  LDCU.64 UR6, c[0x0][0x398] ;  /* 0x00007300ff0677ac */ /* 0x000ea20008000a00 */
[----:B------:R-:W1:Y:S01]  /*0070*/  S2R R5, SR_TID.Y ;  /* 0x0000000000057919 */ /* 0x000e620000002200 */
[----:B0-----:R-:W-:Y:S02]  /*0080*/  IMAD R0, R0, UR4, R3 ;  /* 0x0000000400007c24 */ /* 0x001fe4000f8e0203 */
[----:B-1----:R-:W-:-:S03]  /*0090*/  IMAD R3, R2, UR5, R5 ;  /* 0x0000000502037c24 */ /* 0x002fc6000f8e0205 */
[----:B------:R-:W-:Y:S02]  /*00a0*/  SHF.R.S32.HI R5, RZ, 0x1f, R0 ;  /* 0x0000001fff057819 */ /* 0x000fe40000011400 */
[----:B------:R-:W-:-:S04]  /*00b0*/  ISETP.GT.U32.AND P0, PT, R0, R3, PT ;  /* 0x000000030000720c */ /* 0x000fc80003f04070 */
[----:B------:R-:W-:-:S04]  /*00c0*/  ISETP.GT.U32.AND.EX P0, PT, R5, RZ, PT, P0 ;  /* 0x000000ff0500720c */ /* 0x000fc80003f04100 */
[----:B------:R-:W-:Y:S02]  /*00d0*/  SEL R2, R0, R3, P0 ;  /* 0x0000000300027207 */ /* 0x000fe40000000000 */
[----:B------:R-:W-:Y:S02]  /*00e0*/  SEL R4, R5, RZ, P0 ;  /* 0x000000ff05047207 */ /* 0x000fe40000000000 */
[----:B--2---:R-:W-:-:S04]  /*00f0*/  ISETP.GE.U32.AND P0, PT, R2, UR6, PT ;  /* 0x0000000602007c0c */ /* 0x004fc8000bf06070 */
[----:B------:R-:W-:-:S04]  /*0100*/  ISETP.GE.U32.AND.EX P0, PT, R4, UR7, PT, P0 ;  /* 0x0000000704007c0c */ /* 0x000fc8000bf06100 */
[----:B------:R-:W-:-:S13]  /*0110*/  ISETP.GE.OR P0, PT, R0, R3, P0 ;  /* 0x000000030000720c */ /* 0x000fda0000706670 */
[----:B------:R-:W-:Y:S05]  /*0120*/  @P0 EXIT ;  /* 0x000000000000094d */ /* 0x000fea0003800000 */
[----:B------:R-:W0:Y:S01]  /*0130*/  LDCU.128 UR8, c[0x0][0x380] ;  /* 0x00007000ff0877ac */ /* 0x000e220008000c00 */
[----:B------:R-:W-:Y:S01]  /*0140*/  IMAD.SHL.U32 R12, R3, 0x8, RZ ;  /* 0x00000008030c7824 */ /* 0x000fe200078e00ff */
[C---:B------:R-:W-:Y:S01]  /*0150*/  SHF.L.U64.HI R2, R0.reuse, 0x3, R5 ;  /* 0x0000000300027819 */ /* 0x040fe20000010205 */
[----:B------:R-:W-:Y:S01]  /*0160*/  IMAD.SHL.U32 R18, R0, 0x8, RZ ;  /* 0x0000000800127824 */ /* 0x000fe200078e00ff */
[----:B------:R-:W1:Y:S01]  /*0170*/  LDCU.64 UR4, c[0x0][0x358] ;  /* 0x00006b00ff0477ac */ /* 0x000e620008000a00 */
[----:B------:R-:W-:Y:S01]  /*0180*/  SHF.R.U32.HI R0, RZ, 0x1d, R3 ;  /* 0x0000001dff007819 */ /* 0x000fe20000011603 */
[----:B------:R-:W2:Y:S01]  /*0190*/  LDCU.64 UR6, c[0x0][0x390] ;  /* 0x00007200ff0677ac */ /* 0x000ea20008000a00 */
[----:B0-----:R-:W-:Y:S02]  /*01a0*/  IADD3 R8, P3, PT, R12, UR10, RZ ;  /* 0x0000000a0c087c10 */ /* 0x001fe4000ff7e0ff */
[----:B------:R-:W-:Y:S02]  /*01b0*/  IADD3 R16, P2, PT, R18, UR10, RZ ;  /* 0x0000000a12107c10 */ /* 0x000fe4000ff5e0ff */
[----:B------:R-:W-:-:S02]  /*01c0*/  IADD3.X R9, PT, PT, R0, UR11, RZ, P3, !PT ;  /* 0x0000000b00097c10 */ /* 0x000fc40009ffe4ff */
[----:B------:R-:W-:Y:S02]  /*01d0*/  IADD3.X R17, PT, PT, R2, UR11, RZ, P2, !PT ;  /* 0x0000000b02117c10 */ /* 0x000fe400097fe4ff */
[----:B------:R-:W-:Y:S02]  /*01e0*/  IADD3 R14, P0, PT, R18, UR8, RZ ;  /* 0x00000008120e7c10 */ /* 0x000fe4000ff1e0ff */
[----:B------:R-:W-:Y:S01]  /*01f0*/  IADD3 R4, P1, PT, R12, UR8, RZ ;  /* 0x000000080c047c10 */ /* 0x000fe2000ff3e0ff */
[----:B-1----:R-:W3:Y:S01]  /*0200*/  LDG.E.64 R6, desc[UR4][R16.64] ;  /* 0x0000000410067981 */ /* 0x002ee2000c1e1b00 */
[----:B------:R-:W-:Y:S02]  /*0210*/  IADD3.X R15, PT, PT, R2, UR9, RZ, P0, !PT ;  /* 0x00000009020f7c10 */ /* 0x000fe400087fe4ff */
[----:B------:R-:W-:Y:S01]  /*0220*/  IADD3.X R5, PT, PT, R0, UR9, RZ, P1, !PT ;  /* 0x0000000900057c10 */ /* 0x000fe20008ffe4ff */
[----:B------:R-:W3:Y:S01]  /*0230*/  LDG.E.64 R8, desc[UR4][R8.64] ;  /* 0x0000000408087981 */ /* 0x000ee2000c1e1b00 */
[----:B--2---:R-:W-:-:S02]  /*0240*/  IADD3 R18, P0, PT, R18, UR6, RZ ;  /* 0x0000000612127c10 */ /* 0x004fc4000ff1e0ff */
[----:B------:R-:W-:Y:S02]  /*0250*/  IADD3 R12, P1, PT, R12, UR6, RZ ;  /* 0x000000060c0c7c10 */ /* 0x000fe4000ff3e0ff */
[----:B------:R-:W-:Y:S01]  /*0260*/  IADD3.X R19, PT, PT, R2, UR7, RZ, P0, !PT ;  /* 0x0000000702137c10 */ /* 0x000fe200087fe4ff */
[----:B------:R-:W2:Y:S01]  /*0270*/  LDG.E.64 R4, desc[UR4][R4.64] ;  /* 0x0000000404047981 */ /* 0x000ea2000c1e1b00 */
[----:B------:R-:W-:-:S03]  /*0280*/  IADD3.X R13, PT, PT, R0, UR7, RZ, P1, !PT ;  /* 0x00000007000d7c10 */ /* 0x000fc60008ffe4ff */
[----:B------:R-:W2:Y:S04]  /*0290*/  LDG.E.64 R2, desc[UR4][R14.64] ;  /* 0x000000040e027981 */ /* 0x000ea8000c1e1b00 */
[----:B------:R-:W4:Y:S04]  /*02a0*/  LDG.E.64 R10, desc[UR4][R18.64] ;  /* 0x00000004120a7981 */ /* 0x000f28000c1e1b00 */
[----:B------:R-:W4:Y:S01]  /*02b0*/  LDG.E.64 R12, desc[UR4][R12.64] ;  /* 0x000000040c0c7981 */ /* 0x000f22000c1e1b00 */
[----:B------:R-:W-:Y:S01]  /*02c0*/  BSSY.RECONVERGENT B0, `(.L_x_21) ;  /* 0x0000019000007945 */ /* 0x000fe20003800200 */
[----:B---3--:R-:W-:-:S08]  /*02d0*/  DADD R6, R6, -R8 ;  /* 0x0000000006067229 */ /* 0x008fd00000000808 */
[----:B------:R-:W-:Y:S02]  /*02e0*/  DMUL R6, R6, R6 ;  /* 0x0000000606067228 */ /* 0x000fe40000000000 */
[----:B--2---:R-:W-:Y:S02]  /*02f0*/  DADD R2, R2, -R4 ;  /* 0x0000000002027229 */ /* 0x004fe40000000804 */
[----:B----4-:R-:W-:-:S06]  /*0300*/  DADD R10, R10, -R12 ;  /* 0x000000000a0a7229 */ /* 0x010fcc000000080c */
[----:B------:R-:W-:-:S08]  /*0310*/  DFMA R6, R2, R2, R6 ;  /* 0x000000020206722b */ /* 0x000fd00000000006 */
[----:B------:R-:W-:-:S06]  /*0320*/  DFMA R6, R10, R10, R6 ;  /* 0x0000000a0a06722b */ /* 0x000fcc0000000006 */
[----:B------:R-:W0:Y:S04]  /*0330*/  MUFU.RSQ64H R3, R7 ;  /* 0x0000000700037308 */ /* 0x000e280000001c00 */
[----:B------:R-:W-:Y:S02]  /*0340*/  VIADD R2, R7, 0xfcb00000 ;  /* 0xfcb0000007027836 */ /* 0x000fe40000000000 */
[----:B------:R-:W-:-:S04]  /*0350*/  IMAD.MOV.U32 R8, RZ, RZ, 0x0 ;  /* 0x00000000ff087424 */ /* 0x000fc800078e00ff */
[----:B0-----:R-:W-:Y:S01]  /*0360*/  DMUL R4, R2, R2 ;  /* 0x0000000202047228 */ /* 0x001fe20000000000 */
[----:B------:R-:W-:-:S07]  /*0370*/  IMAD.MOV.U32 R9, RZ, RZ, 0x3fd80000 ;  /* 0x3fd80000ff097424 */ /* 0x000fce00078e00ff */
[----:B------:R-:W-:-:S08]  /*0380*/  DFMA R4, R6, -R4, 1 ;  /* 0x3ff000000604742b */ /* 0x000fd00000000804 */
[----:B------:R-:W-:Y:S02]  /*0390*/  DFMA R8, R4, R8, 0.5 ;  /* 0x3fe000000408742b */ /* 0x000fe40000000008 */
[----:B------:R-:W-:-:S08]  /*03a0*/  DMUL R4, R2, R4 ;  /* 0x0000000402047228 */ /* 0x000fd00000000000 */
[----:B------:R-:W-:Y:S01]  /*03b0*/  DFMA R8, R8, R4, R2 ;  /* 0x000000040808722b */ /* 0x000fe20000000002 */
[----:B------:R-:W-:-:S07]  /*03c0*/  ISETP.GE.U32.AND P0, PT, R2, 0x7ca00000, PT ;  /* 0x7ca000000200780c */ /* 0x000fce0003f06070 */
[----:B------:R-:W-:Y:S02]  /*03d0*/  DMUL R10, R6, R8 ;  /* 0x00000008060a7228 */ /* 0x000fe40000000000 */
[----:B------:R-:W-:Y:S02]  /*03e0*/  VIADD R15, R9, 0xfff00000 ;  /* 0xfff00000090f7836 */ /* 0x000fe40000000000 */
[----:B------:R-:W-:-:S04]  /*03f0*/  IMAD.MOV.U32 R14, RZ, RZ, R8 ;  /* 0x000000ffff0e7224 */ /* 0x000fc800078e0008 */
[----:B------:R-:W-:-:S08]  /*0400*/  DFMA R12, R10, -R10, R6 ;  /* 0x8000000a0a0c722b */ /* 0x000fd00000000006 */
[----:B------:R-:W-:Y:S01]  /*0410*/  DFMA R4, R12, R14, R10 ;  /* 0x0000000e0c04722b */ /* 0x000fe2000000000a */
[----:B------:R-:W-:Y:S10]  /*0420*/  @!P0 BRA `(.L_x_22) ;  /* 0x0000000000088947 */ /* 0x000ff40003800000 */
[----:B------:R-:W-:-:S07]  /*0430*/  MOV R0, 0x450 ;  /* 0x0000045000007802 */ /* 0x000fce0000000f00 */
[----:B------:R-:W-:Y:S05]  /*0440*/  CALL.REL.NOINC `($__internal_3_$__cuda_sm20_dsqrt_rn_f64_mediumpath_v1) ;  /* 0x0000000400f07944 */ /* 0x000fea0003c00000 */
.L_x_22:
[----:B------:R-:W-:Y:S05]  /*0450*/  BSYNC.RECONVERGENT B0 ;  /* 0x0000000000007941 */ /* 0x000fea0003800200 */
.L_x_21:
[----:B------:R-:W0:Y:S01]  /*0460*/  LDCU UR6, c[0x0][0x3b4] ;  /* 0x00007680ff0677ac */ /* 0x000e220008000800 */
[----:B------:R-:W1:Y:S01]  /*0470*/  LDC.64 R8, c[0x0][0x3b0] ;  /* 0x0000ec00ff087b82 */ /* 0x000e620000000a00 */
[----:B------:R-:W-:Y:S01]  /*0480*/  IMAD.MOV.U32 R2, RZ, RZ, 0x1 ;  /* 0x00000001ff027424 */ /* 0x000fe200078e00ff */
[----:B------:R-:W-:Y:S01]  /*0490*/  FSETP.GEU.AND P1, PT, |R5|, 6.5827683646048100446e-37, PT ;  /* 0x036000000500780b */ /* 0x000fe20003f2e200 */
[----:B------:R-:W-:Y:S01]  /*04a0*/  BSSY.RECONVERGENT B0, `(.L_x_23) ;  /* 0x0000013000007945 */ /* 0x000fe20003800200 */
[----:B0-----:R-:W1:Y:S03]  /*04b0*/  MUFU.RCP64H R3, UR6 ;  /* 0x0000000600037d08 */ /* 0x001e660008001800 */
        /* <DEDUP_REMOVED lines=14> */
[----:B------:R-:W-:Y:S05]  /*05a0*/  CALL.REL.NOINC `($__internal_2_$__cuda_sm20_div_rn_f64_full) ;  /* 0x0000000000347944 */ /* 0x000fea0003c00000 */
[----:B------:R-:W-:Y:S02]  /*05b0*/  IMAD.MOV.U32 R2, RZ, RZ, R10 ;  /* 0x000000ffff027224 */ /* 0x000fe400078e000a */
[----:B------:R-:W-:-:S07]  /*05c0*/  IMAD.MOV.U32 R3, RZ, RZ, R11 ;  /* 0x000000ffff037224 */ /* 0x000fce00078e000b */
.L_x_24:
[----:B------:R-:W-:Y:S05]  /*05d0*/  BSYNC.RECONVERGENT B0 ;  /* 0x0000000000007941 */ /* 0x000fea0003800200 */
.L_x_23:
[----:B------:R-:W0:Y:S01]  /*05e0*/  LDCU UR6, c[0x0][0x3a8] ;  /* 0x00007500ff0677ac */ /* 0x000e220008000800 */
[----:B------:R-:W0:Y:S02]  /*05f0*/  F2I.F64.TRUNC R7, R2 ;  /* 0x0000000200077311 */ /* 0x000e24000030d100 */
[----:B0-----:R-:W-:-:S13]  /*0600*/  ISETP.GE.U32.AND P0, PT, R7, UR6, PT ;  /* 0x0000000607007c0c */ /* 0x001fda000bf06070 */
[----:B------:R-:W-:Y:S05]  /*0610*/  @P0 EXIT ;  /* 0x000000000000094d */ /* 0x000fea0003800000 */
[----:B------:R-:W0:Y:S01]  /*0620*/  LDC.64 R2, c[0x0][0x3a0] ;  /* 0x0000e800ff027b82 */ /* 0x000e220000000a00 */
[----:B------:R-:W-:Y:S02]  /*0630*/  IMAD.MOV.U32 R4, RZ, RZ, 0x1 ;  /* 0x00000001ff047424 */ /* 0x000fe400078e00ff */
[----:B------:R-:W-:Y:S02]  /*0640*/  IMAD.MOV.U32 R5, RZ, RZ, 0x0 ;  /* 0x00000000ff057424 */ /* 0x000fe400078e00ff */
[----:B0-----:R-:W-:-:S05]  /*0650*/  IMAD.WIDE R2, R7, 0x8, R2 ;  /* 0x0000000807027825 */ /* 0x001fca00078e0202 */
[----:B------:R-:W-:Y:S01]  /*0660*/  REDG.E.ADD.64.STRONG.GPU desc[UR4][R2.64], R4 ;  /* 0x000000040200798e */ /* 0x000fe2000c12e504 */
[----:B------:R-:W-:Y:S05]  /*0670*/  EXIT ;  /* 0x000000000000794d */ /* 0x000fea0003800000 */
        .weak           $__internal_2_$__cuda_sm20_div_rn_f64_full
        .type           $__internal_2_$__cuda_sm20_div_rn_f64_full,@function
        .size           $__internal_2_$__cuda_sm20_div_rn_f64_full,($__internal_3_$__cuda_sm20_dsqrt_rn_f64_mediumpath_v1 - $__internal_2_$__cuda_sm20_div_rn_f64_full)
$__internal_2_$__cuda_sm20_div_rn_f64_full:
[----:B------:R-:W0:Y:S01]  /*0680*/  LDC.64 R4, c[0x0][0x3b0] ;  /* 0x0000ec00ff047b82 */ /* 0x000e220000000a00 */
[C---:B------:R-:W-:Y:S01]  /*0690*/  FSETP.GEU.AND P2, PT, |R3|.reuse, 1.469367938527859385e-39, PT ;  /* 0x001000000300780b */ /* 0x040fe20003f4e200 */
[----:B------:R-:W-:Y:S01]  /*06a0*/  IMAD.MOV.U32 R15, RZ, RZ, 0x1ca00000 ;  /* 0x1ca00000ff0f7424 */ /* 0x000fe200078e00ff */
[----:B------:R-:W-:Y:S01]  /*06b0*/  LOP3.LUT R10, R3, 0x7ff00000, RZ, 0xc0, !PT ;  /* 0x7ff00000030a7812 */ /* 0x000fe200078ec0ff */
[----:B------:R-:W-:Y:S04]  /*06c0*/  BSSY.RECONVERGENT B1, `(.L_x_25) ;  /* 0x0000051000017945 */ /* 0x000fe80003800200 */
[----:B------:R-:W-:Y:S01]  /*06d0*/  IMAD.MOV.U32 R21, RZ, RZ, R10 ;  /* 0x000000ffff157224 */ /* 0x000fe200078e000a */
[C---:B0-----:R-:W-:Y:S02]  /*06e0*/  FSETP.GEU.AND P0, PT, |R5|.reuse, 1.469367938527859385e-39, PT ;  /* 0x001000000500780b */ /* 0x041fe40003f0e200 */
[----:B------:R-:W-:-:S02]  /*06f0*/  LOP3.LUT R6, R5, 0x800fffff, RZ, 0xc0, !PT ;  /* 0x800fffff05067812 */ /* 0x000fc400078ec0ff */
[----:B------:R-:W-:Y:S02]  /*0700*/  LOP3.LUT R11, R5, 0x7ff00000, RZ, 0xc0, !PT ;  /* 0x7ff00000050b7812 */ /* 0x000fe400078ec0ff */
[----:B------:R-:W-:Y:S01]  /*0710*/  LOP3.LUT R7, R6, 0x3ff00000, RZ, 0xfc, !PT ;  /* 0x3ff0000006077812 */ /* 0x000fe200078efcff */
[----:B------:R-:W-:Y:S01]  /*0720*/  IMAD.MOV.U32 R6, RZ, RZ, R4 ;  /* 0x000000ffff067224 */ /* 0x000fe200078e0004 */
[----:B------:R-:W-:Y:S01]  /*0730*/  ISETP.GE.U32.AND P1, PT, R10, R11, PT ;  /* 0x0000000b0a00720c */ /* 0x000fe20003f26070 */
[----:B------:R-:W-:-:S03]  /*0740*/  IMAD.MOV.U32 R14, RZ, RZ, R11 ;  /* 0x000000ffff0e7224 */ /* 0x000fc600078e000b */
[----:B------:R-:W-:Y:S01]  /*0750*/  SEL R15, R15, 0x63400000, !P1 ;  /* 0x634000000f0f7807 */ /* 0x000fe20004800000 */
[----:B------:R-:W0:Y:S02]  /*0760*/  @!P0 LDC.64 R8, c[0x0][0x3b0] ;  /* 0x0000ec00ff088b82 */ /* 0x000e240000000a00 */
[----:B0-----:R-:W-:Y:S01]  /*0770*/  @!P0 DMUL R6, R8, 8.98846567431157953865e+307 ;  /* 0x7fe0000008068828 */ /* 0x001fe20000000000 */
[----:B------:R-:W-:-:S05]  /*0780*/  IMAD.MOV.U32 R8, RZ, RZ, 0x1 ;  /* 0x00000001ff087424 */ /* 0x000fca00078e00ff */
[----:B------:R-:W0:Y:S04]  /*0790*/  MUFU.RCP64H R9, R7 ;  /* 0x0000000700097308 */ /* 0x000e280000001800 */
[----:B------:R-:W-:-:S05]  /*07a0*/  @!P0 LOP3.LUT R14, R7, 0x7ff00000, RZ, 0xc0, !PT ;  /* 0x7ff00000070e8812 */ /* 0x000fca00078ec0ff */
[----:B------:R-:W-:Y:S01]  /*07b0*/  VIADD R22, R14, 0xffffffff ;  /* 0xffffffff0e167836 */ /* 0x000fe20000000000 */
[----:B0-----:R-:W-:-:S08]  /*07c0*/  DFMA R12, R8, -R6, 1 ;  /* 0x3ff00000080c742b */ /* 0x001fd00000000806 */
[----:B------:R-:W-:-:S08]  /*07d0*/  DFMA R12, R12, R12, R12 ;  /* 0x0000000c0c0c722b */ /* 0x000fd0000000000c */
[----:B------:R-:W-:Y:S01]  /*07e0*/  DFMA R16, R8, R12, R8 ;  /* 0x0000000c0810722b */ /* 0x000fe20000000008 */
[C-C-:B------:R-:W-:Y:S01]  /*07f0*/  @!P2 LOP3.LUT R12, R15.reuse, 0x80000000, R3.reuse, 0xf8, !PT ;  /* 0x800000000f0ca812 */ /* 0x140fe200078ef803 */
[----:B------:R-:W-:Y:S01]  /*0800*/  IMAD.MOV.U32 R8, RZ, RZ, R2 ;  /* 0x000000ffff087224 */ /* 0x000fe200078e0002 */
[----:B------:R-:W-:Y:S02]  /*0810*/  LOP3.LUT R9, R15, 0x800fffff, R3, 0xf8, !PT ;  /* 0x800fffff0f097812 */ /* 0x000fe400078ef803 */
[----:B------:R-:W-:Y:S01]  /*0820*/  @!P2 LOP3.LUT R13, R12, 0x100000, RZ, 0xfc, !PT ;  /* 0x001000000c0da812 */ /* 0x000fe200078efcff */
[----:B------:R-:W-:Y:S02]  /*0830*/  @!P2 IMAD.MOV.U32 R12, RZ, RZ, RZ ;  /* 0x000000ffff0ca224 */ /* 0x000fe400078e00ff */
[----:B------:R-:W-:-:S04]  /*0840*/  DFMA R18, R16, -R6, 1 ;  /* 0x3ff000001012742b */ /* 0x000fc80000000806 */
[----:B------:R-:W-:-:S04]  /*0850*/  @!P2 DFMA R8, R8, 2, -R12 ;  /* 0x400000000808a82b */ /* 0x000fc8000000080c */
[----:B------:R-:W-:-:S06]  /*0860*/  DFMA R12, R16, R18, R16 ;  /* 0x00000012100c722b */ /* 0x000fcc0000000010 */
[----:B------:R-:W-:Y:S02]  /*0870*/  @!P2 LOP3.LUT R21, R9, 0x7ff00000, RZ, 0xc0, !PT ;  /* 0x7ff000000915a812 */ /* 0x000fe400078ec0ff */
[----:B------:R-:W-:-:S03]  /*0880*/  DMUL R18, R12, R8 ;  /* 0x000000080c127228 */ /* 0x000fc60000000000 */
[----:B------:R-:W-:-:S05]  /*0890*/  VIADD R20, R21, 0xffffffff ;  /* 0xffffffff15147836 */ /* 0x000fca0000000000 */
[----:B------:R-:W-:Y:S01]  /*08a0*/  DFMA R16, R18, -R6, R8 ;  /* 0x800000061210722b */ /* 0x000fe20000000008 */
[----:B------:R-:W-:-:S04]  /*08b0*/  ISETP.GT.U32.AND P0, PT, R20, 0x7feffffe, PT ;  /* 0x7feffffe1400780c */ /* 0x000fc80003f04070 */
[----:B------:R-:W-:-:S03]  /*08c0*/  ISETP.GT.U32.OR P0, PT, R22, 0x7feffffe, P0 ;  /* 0x7feffffe1600780c */ /* 0x000fc60000704470 */
[----:B------:R-:W-:-:S10]  /*08d0*/  DFMA R12, R12, R16, R18 ;  /* 0x000000100c0c722b */ /* 0x000fd40000000012 */
        /* <DEDUP_REMOVED lines=25> */
.L_x_26:
        /* <DEDUP_REMOVED lines=17> */
.L_x_29:
[----:B------:R-:W-:Y:S01]  /*0b80*/  LOP3.LUT R11, R5, 0x80000, RZ, 0xfc, !PT ;  /* 0x00080000050b7812 */ /* 0x000fe200078efcff */
[----:B------:R-:W-:Y:S01]  /*0b90*/  IMAD.MOV.U32 R10, RZ, RZ, R4 ;  /* 0x000000ffff0a7224 */ /* 0x000fe200078e0004 */
[----:B------:R-:W-:Y:S06]  /*0ba0*/  BRA `(.L_x_27) ;  /* 0x0000000000087947 */ /* 0x000fec0003800000 */
.L_x_28:
[----:B------:R-:W-:Y:S01]  /*0bb0*/  LOP3.LUT R11, R3, 0x80000, RZ, 0xfc, !PT ;  /* 0x00080000030b7812 */ /* 0x000fe200078efcff */
[----:B------:R-:W-:-:S07]  /*0bc0*/  IMAD.MOV.U32 R10, RZ, RZ, R2 ;  /* 0x000000ffff0a7224 */ /* 0x000fce00078e0002 */
.L_x_27:
[----:B------:R-:W-:Y:S05]  /*0bd0*/  BSYNC.RECONVERGENT B1 ;  /* 0x0000000000017941 */ /* 0x000fea0003800200 */
.L_x_25:
[----:B------:R-:W-:Y:S02]  /*0be0*/  IMAD.MOV.U32 R2, RZ, RZ, R0 ;  /* 0x000000ffff027224 */ /* 0x000fe400078e0000 */
[----:B------:R-:W-:-:S04]  /*0bf0*/  IMAD.MOV.U32 R3, RZ, RZ, 0x0 ;  /* 0x00000000ff037424 */ /* 0x000fc800078e00ff */
[----:B------:R-:W-:Y:S05]  /*0c00*/  RET.REL.NODEC R2 `(_Z15PDH_cuda_kernelPdS_S_yP10hist_entryjd) ;  /* 0xfffffff002fc7950 */ /* 0x000fea0003c3ffff */
        .weak           $__internal_3_$__cuda_sm20_dsqrt_rn_f64_mediumpath_v1
        .type           $__internal_3_$__cuda_sm20_dsqrt_rn_f64_mediumpath_v1,@function
        .size           $__internal_3_$__cuda_sm20_dsqrt_rn_f64_mediumpath_v1,(.L_x_38 - $__internal_3_$__cuda_sm20_dsqrt_rn_f64_mediumpath_v1)
$__internal_3_$__cuda_sm20_dsqrt_rn_f64_mediumpath_v1:
[----:B------:R-:W-:Y:S01]  /*0c10*/  ISETP.GE.U32.AND P0, PT, R2, -0x3400000, PT ;  /* 0xfcc000000200780c */ /* 0x000fe20003f06070 */
[----:B------:R-:W-:Y:S01]  /*0c20*/  BSSY.RECONVERGENT B1, `(.L_x_30) ;  /* 0x0000024000017945 */ /* 0x000fe20003800200 */
[----:B------:R-:W-:-:S11]  /*0c30*/  IMAD.MOV.U32 R9, RZ, RZ, R15 ;  /* 0x000000ffff097224 */ /* 0x000fd600078e000f */
        /* <DEDUP_REMOVED lines=9> */
.L_x_31:
        /* <DEDUP_REMOVED lines=9> */
[----:B------:R-:W-:Y:S02]  /*0d60*/  IMAD.MOV.U32 R2, RZ, RZ, RZ ;  /* 0x000000ffff027224 */ /* 0x000fe400078e00ff */
[----:B------:R-:W-:Y:S02]  /*0d70*/  IMAD.MOV.U32 R8, RZ, RZ, 0x0 ;  /* 0x00000000ff087424 */ /* 0x000fe400078e00ff */
[----:B------:R-:W-:Y:S01]  /*0d80*/  IMAD.MOV.U32 R9, RZ, RZ, 0x3fd80000 ;  /* 0x3fd80000ff097424 */ /* 0x000fe200078e00ff */
[----:B------:R-:W0:Y:S02]  /*0d90*/  MUFU.RSQ64H R3, R7 ;  /* 0x0000000700037308 */ /* 0x000e240000001c00 */
        /* <DEDUP_REMOVED lines=11> */
.L_x_33:
[----:B------:R-:W-:-:S11]  /*0e50*/  DADD R2, R6, R6 ;  /* 0x0000000006027229 */ /* 0x000fd60000000006 */
.L_x_32:
[----:B------:R-:W-:Y:S05]  /*0e60*/  BSYNC.RECONVERGENT B1 ;  /* 0x0000000000017941 */ /* 0x000fea0003800200 */
.L_x_30:
[----:B------:R-:W-:Y:S02]  /*0e70*/  IMAD.MOV.U32 R4, RZ, RZ, R2 ;  /* 0x000000ffff047224 */ /* 0x000fe400078e0002 */
[----:B------:R-:W-:Y:S02]  /*0e80*/  IMAD.MOV.U32 R5, RZ, RZ, R3 ;  /* 0x000000ffff057224 */ /* 0x000fe400078e0003 */
[----:B------:R-:W-:Y:S02]  /*0e90*/  IMAD.MOV.U32 R2, RZ, RZ, R0 ;  /* 0x000000ffff027224 */ /* 0x000fe400078e0000 */
[----:B------:R-:W-:-:S04]  /*0ea0*/  IMAD.MOV.U32 R3, RZ, RZ, 0x0 ;  /* 0x00000000ff037424 */ /* 0x000fc800078e00ff */
[----:B------:R-:W-:Y:S05]  /*0eb0*/  RET.REL.NODEC R2 `(_Z15PDH_cuda_kernelPdS_S_yP10hist_entryjd) ;  /* 0xfffffff002507950 */ /* 0x000fea0003c3ffff */
.L_x_34:
        /* <DEDUP_REMOVED lines=12> */
.L_x_38:


//--------------------- .nv.shared._Z25PDH_cuda_kernel_optimizedPdS_S_yP10hist_entryjd --------------------------
	.section	.nv.shared._Z25PDH_cuda_kernel_optimizedPdS_S_yP10hist_entryjd,"aw",@nobits
	.sectionflags	@""
	.align	16
	.zero		1024


//--------------------- .nv.shared.reserved.0     --------------------------
	.section	.nv.shared.reserved.0,"aw",@nobits
	.weak		__nv_reservedSMEM_offset_0_alias
	.size		__nv_reservedSMEM_offset_0_alias, 0, 64
	.other		__nv_reservedSMEM_offset_0_alias,@"STO_CUDA_RESERVED_SHARED STV_DEFAULT"
__nv_reservedSMEM_offset_0_alias:
	.zero		0
	.zero		64


//--------------------- .nv.shared._Z15PDH_cuda_kernelPdS_S_yP10hist_entryjd --------------------------
	.section	.nv.shared._Z15PDH_cuda_kernelPdS_S_yP10hist_entryjd,"aw",@nobits
	.sectionflags	@""
	.align	16
	.zero		1024


//--------------------- .nv.constant0._Z25PDH_cuda_kernel_optimizedPdS_S_yP10hist_entryjd --------------------------
	.section	.nv.constant0._Z25PDH_cuda_kernel_optimizedPdS_S_yP10hist_entryjd,"a",@progbits
	.sectionflags	@""
	.align	4
.nv.constant0._Z25PDH_cuda_kernel_optimizedPdS_S_yP10hist_entryjd:
	.zero		952


//--------------------- .nv.constant0._Z15PDH_cuda_kernelPdS_S_yP10hist_entryjd --------------------------
	.section	.nv.constant0._Z15PDH_cuda_kernelPdS_S_yP10hist_entryjd,"a",@progbits
	.sectionflags	@""
	.align	4
.nv.constant0._Z15PDH_cuda_kernelPdS_S_yP10hist_entryjd:
	.zero		952


//--------------------- SYMBOLS --------------------------

	.type		.nv.reservedSmem.offset0,@object
	.size		.nv.reservedSmem.offset0,0x4
	.type		.nv.reservedSmem.cap,@object
	.size		.nv.reservedSmem.cap,0x4
